//
// Generated by NVIDIA NVVM Compiler
//
// Compiler Build ID: CL-36424714
// Cuda compilation tools, release 13.0, V13.0.88
// Based on NVVM 20.0.0
//

.version 9.0
.target sm_100
.address_size 64

	// .globl	_Z10FFT_KernelP10ComplexNumS0_i
.func  (.param .align 16 .b8 func_retval0[16]) __internal_trig_reduction_slowpathd
(
	.param .b64 __internal_trig_reduction_slowpathd_param_0
)
;
.global .align 8 .b8 __cudart_i2opi_d[144] = {8, 93, 141, 31, 177, 95, 251, 107, 234, 146, 82, 138, 247, 57, 7, 61, 123, 241, 229, 235, 199, 186, 39, 117, 45, 234, 95, 158, 102, 63, 70, 79, 183, 9, 203, 39, 207, 126, 54, 109, 31, 109, 10, 90, 139, 17, 47, 239, 15, 152, 5, 222, 255, 151, 248, 31, 59, 40, 249, 189, 139, 95, 132, 156, 244, 57, 83, 131, 57, 214, 145, 57, 65, 126, 95, 180, 38, 112, 156, 233, 132, 68, 187, 46, 245, 53, 130, 232, 62, 167, 41, 177, 28, 235, 29, 254, 28, 146, 209, 9, 234, 46, 73, 6, 224, 210, 77, 66, 58, 110, 36, 183, 97, 197, 187, 222, 171, 99, 81, 254, 65, 144, 67, 60, 153, 149, 98, 219, 192, 221, 52, 245, 209, 87, 39, 252, 41, 21, 68, 78, 110, 131, 249, 162};
.global .align 16 .b8 __cudart_sin_cos_coeffs[128] = {70, 210, 176, 44, 241, 229, 90, 190, 146, 227, 172, 105, 227, 29, 199, 62, 161, 98, 219, 25, 160, 1, 42, 191, 24, 8, 17, 17, 17, 17, 129, 63, 84, 85, 85, 85, 85, 85, 197, 191, 0, 0, 0, 0, 0, 0, 0, 0, 0, 0, 0, 0, 0, 0, 0, 0, 100, 129, 253, 32, 131, 255, 168, 189, 40, 133, 239, 193, 167, 238, 33, 62, 217, 230, 6, 142, 79, 126, 146, 190, 233, 188, 221, 25, 160, 1, 250, 62, 71, 93, 193, 22, 108, 193, 86, 191, 81, 85, 85, 85, 85, 85, 165, 63, 0, 0, 0, 0, 0, 0, 224, 191, 0, 0, 0, 0, 0, 0, 240, 63};

.visible .entry _Z10FFT_KernelP10ComplexNumS0_i(
	.param .u64 .ptr .align 1 _Z10FFT_KernelP10ComplexNumS0_i_param_0,
	.param .u64 .ptr .align 1 _Z10FFT_KernelP10ComplexNumS0_i_param_1,
	.param .u32 _Z10FFT_KernelP10ComplexNumS0_i_param_2
)
{
	.reg .pred 	%p<20>;
	.reg .b32 	%r<59>;
	.reg .b64 	%rd<28>;
	.reg .b64 	%fd<182>;

	ld.param.u64 	%rd4, [_Z10FFT_KernelP10ComplexNumS0_i_param_0];
	ld.param.u32 	%r21, [_Z10FFT_KernelP10ComplexNumS0_i_param_2];
	mov.u32 	%r22, %ctaid.x;
	mov.u32 	%r23, %ntid.x;
	mov.u32 	%r24, %tid.x;
	mad.lo.s32 	%r25, %r22, %r23, %r24;
	cvt.rn.f64.s32 	%fd42, %r25;
	mul.f64 	%fd43, %fd42, 0dC01921FB54442D18;
	shr.u32 	%r26, %r21, 31;
	add.s32 	%r27, %r21, %r26;
	shr.s32 	%r1, %r27, 1;
	cvt.rn.f64.s32 	%fd44, %r1;
	div.rn.f64 	%fd1, %fd43, %fd44;
	setp.ge.s32 	%p1, %r25, %r21;
	@%p1 bra 	$L__BB0_23;
	setp.lt.s32 	%p2, %r21, 2;
	mov.f64 	%fd175, 0d0000000000000000;
	mov.f64 	%fd176, %fd175;
	mov.f64 	%fd177, %fd175;
	mov.f64 	%fd178, %fd175;
	@%p2 bra 	$L__BB0_13;
	neg.s32 	%r52, %r1;
	cvta.to.global.u64 	%rd6, %rd4;
	add.s64 	%rd27, %rd6, 16;
	mov.f64 	%fd167, 0d0000000000000000;
	mov.u64 	%rd9, __cudart_sin_cos_coeffs;
	mov.f64 	%fd178, %fd167;
	mov.f64 	%fd177, %fd167;
	mov.f64 	%fd176, %fd167;
	mov.f64 	%fd175, %fd167;
$L__BB0_3:
	mul.f64 	%fd7, %fd1, %fd167;
	abs.f64 	%fd8, %fd7;
	setp.neu.f64 	%p3, %fd8, 0d7FF0000000000000;
	@%p3 bra 	$L__BB0_5;
	mov.f64 	%fd52, 0d0000000000000000;
	mul.rn.f64 	%fd173, %fd7, %fd52;
	mov.b32 	%r54, 1;
	bra.uni 	$L__BB0_8;
$L__BB0_5:
	mul.f64 	%fd47, %fd7, 0d3FE45F306DC9C883;
	cvt.rni.s32.f64 	%r53, %fd47;
	cvt.rn.f64.s32 	%fd48, %r53;
	fma.rn.f64 	%fd49, %fd48, 0dBFF921FB54442D18, %fd7;
	fma.rn.f64 	%fd50, %fd48, 0dBC91A62633145C00, %fd49;
	fma.rn.f64 	%fd173, %fd48, 0dB97B839A252049C0, %fd50;
	setp.ltu.f64 	%p4, %fd8, 0d41E0000000000000;
	@%p4 bra 	$L__BB0_7;
	{ // callseq 0, 0
	.param .b64 param0;
	st.param.f64 	[param0], %fd7;
	.param .align 16 .b8 retval0[16];
	call.uni (retval0), 
	__internal_trig_reduction_slowpathd, 
	(
	param0
	);
	ld.param.f64 	%fd173, [retval0];
	ld.param.b32 	%r53, [retval0+8];
	} // callseq 0
$L__BB0_7:
	add.s32 	%r54, %r53, 1;
$L__BB0_8:
	mul.f64 	%fd14, %fd1, %fd167;
	setp.neu.f64 	%p5, %fd8, 0d7FF0000000000000;
	shl.b32 	%r30, %r54, 6;
	cvt.u64.u32 	%rd7, %r30;
	and.b64  	%rd8, %rd7, 64;
	add.s64 	%rd10, %rd9, %rd8;
	mul.rn.f64 	%fd53, %fd173, %fd173;
	and.b32  	%r31, %r54, 1;
	setp.eq.b32 	%p6, %r31, 1;
	selp.f64 	%fd54, 0dBDA8FF8320FD8164, 0d3DE5DB65F9785EBA, %p6;
	ld.global.nc.v2.f64 	{%fd55, %fd56}, [%rd10];
	fma.rn.f64 	%fd57, %fd54, %fd53, %fd55;
	fma.rn.f64 	%fd58, %fd57, %fd53, %fd56;
	ld.global.nc.v2.f64 	{%fd59, %fd60}, [%rd10+16];
	fma.rn.f64 	%fd61, %fd58, %fd53, %fd59;
	fma.rn.f64 	%fd62, %fd61, %fd53, %fd60;
	ld.global.nc.v2.f64 	{%fd63, %fd64}, [%rd10+32];
	fma.rn.f64 	%fd65, %fd62, %fd53, %fd63;
	fma.rn.f64 	%fd66, %fd65, %fd53, %fd64;
	fma.rn.f64 	%fd67, %fd66, %fd173, %fd173;
	fma.rn.f64 	%fd68, %fd66, %fd53, 0d3FF0000000000000;
	selp.f64 	%fd69, %fd68, %fd67, %p6;
	and.b32  	%r32, %r54, 2;
	setp.eq.s32 	%p7, %r32, 0;
	mov.f64 	%fd70, 0d0000000000000000;
	sub.f64 	%fd71, %fd70, %fd69;
	selp.f64 	%fd15, %fd69, %fd71, %p7;
	@%p5 bra 	$L__BB0_10;
	mov.f64 	%fd77, 0d0000000000000000;
	mul.rn.f64 	%fd174, %fd14, %fd77;
	mov.b32 	%r55, 0;
	bra.uni 	$L__BB0_12;
$L__BB0_10:
	mul.f64 	%fd72, %fd14, 0d3FE45F306DC9C883;
	cvt.rni.s32.f64 	%r55, %fd72;
	cvt.rn.f64.s32 	%fd73, %r55;
	fma.rn.f64 	%fd74, %fd73, 0dBFF921FB54442D18, %fd14;
	fma.rn.f64 	%fd75, %fd73, 0dBC91A62633145C00, %fd74;
	fma.rn.f64 	%fd174, %fd73, 0dB97B839A252049C0, %fd75;
	setp.ltu.f64 	%p8, %fd8, 0d41E0000000000000;
	@%p8 bra 	$L__BB0_12;
	{ // callseq 1, 0
	.param .b64 param0;
	st.param.f64 	[param0], %fd14;
	.param .align 16 .b8 retval0[16];
	call.uni (retval0), 
	__internal_trig_reduction_slowpathd, 
	(
	param0
	);
	ld.param.f64 	%fd174, [retval0];
	ld.param.b32 	%r55, [retval0+8];
	} // callseq 1
$L__BB0_12:
	shl.b32 	%r35, %r55, 6;
	cvt.u64.u32 	%rd11, %r35;
	and.b64  	%rd12, %rd11, 64;
	add.s64 	%rd14, %rd9, %rd12;
	mul.rn.f64 	%fd78, %fd174, %fd174;
	and.b32  	%r36, %r55, 1;
	setp.eq.b32 	%p9, %r36, 1;
	selp.f64 	%fd79, 0dBDA8FF8320FD8164, 0d3DE5DB65F9785EBA, %p9;
	ld.global.nc.v2.f64 	{%fd80, %fd81}, [%rd14];
	fma.rn.f64 	%fd82, %fd79, %fd78, %fd80;
	fma.rn.f64 	%fd83, %fd82, %fd78, %fd81;
	ld.global.nc.v2.f64 	{%fd84, %fd85}, [%rd14+16];
	fma.rn.f64 	%fd86, %fd83, %fd78, %fd84;
	fma.rn.f64 	%fd87, %fd86, %fd78, %fd85;
	ld.global.nc.v2.f64 	{%fd88, %fd89}, [%rd14+32];
	fma.rn.f64 	%fd90, %fd87, %fd78, %fd88;
	fma.rn.f64 	%fd91, %fd90, %fd78, %fd89;
	fma.rn.f64 	%fd92, %fd91, %fd174, %fd174;
	fma.rn.f64 	%fd93, %fd91, %fd78, 0d3FF0000000000000;
	selp.f64 	%fd94, %fd93, %fd92, %p9;
	and.b32  	%r37, %r55, 2;
	setp.eq.s32 	%p10, %r37, 0;
	mov.f64 	%fd95, 0d0000000000000000;
	sub.f64 	%fd96, %fd95, %fd94;
	selp.f64 	%fd97, %fd94, %fd96, %p10;
	ld.global.f64 	%fd98, [%rd27+-16];
	mul.f64 	%fd99, %fd15, %fd98;
	ld.global.f64 	%fd100, [%rd27+-8];
	mul.f64 	%fd101, %fd100, %fd97;
	sub.f64 	%fd102, %fd99, %fd101;
	add.f64 	%fd176, %fd176, %fd102;
	mul.f64 	%fd103, %fd98, %fd97;
	fma.rn.f64 	%fd104, %fd15, %fd100, %fd103;
	add.f64 	%fd175, %fd175, %fd104;
	ld.global.f64 	%fd105, [%rd27];
	mul.f64 	%fd106, %fd15, %fd105;
	ld.global.f64 	%fd107, [%rd27+8];
	mul.f64 	%fd108, %fd107, %fd97;
	sub.f64 	%fd109, %fd106, %fd108;
	add.f64 	%fd178, %fd178, %fd109;
	mul.f64 	%fd110, %fd105, %fd97;
	fma.rn.f64 	%fd111, %fd15, %fd107, %fd110;
	add.f64 	%fd177, %fd177, %fd111;
	add.f64 	%fd167, %fd167, 0d3FF0000000000000;
	add.s32 	%r52, %r52, 1;
	setp.ne.s32 	%p11, %r52, 0;
	add.s64 	%rd27, %rd27, 32;
	@%p11 bra 	$L__BB0_3;
$L__BB0_13:
	mul.f64 	%fd29, %fd1, 0d3FE0000000000000;
	abs.f64 	%fd30, %fd29;
	setp.neu.f64 	%p12, %fd30, 0d7FF0000000000000;
	@%p12 bra 	$L__BB0_15;
	mov.f64 	%fd117, 0d0000000000000000;
	mul.rn.f64 	%fd180, %fd29, %fd117;
	mov.b32 	%r57, 1;
	bra.uni 	$L__BB0_18;
$L__BB0_15:
	mul.f64 	%fd112, %fd29, 0d3FE45F306DC9C883;
	cvt.rni.s32.f64 	%r56, %fd112;
	cvt.rn.f64.s32 	%fd113, %r56;
	fma.rn.f64 	%fd114, %fd113, 0dBFF921FB54442D18, %fd29;
	fma.rn.f64 	%fd115, %fd113, 0dBC91A62633145C00, %fd114;
	fma.rn.f64 	%fd180, %fd113, 0dB97B839A252049C0, %fd115;
	setp.ltu.f64 	%p13, %fd30, 0d41E0000000000000;
	@%p13 bra 	$L__BB0_17;
	{ // callseq 2, 0
	.param .b64 param0;
	st.param.f64 	[param0], %fd29;
	.param .align 16 .b8 retval0[16];
	call.uni (retval0), 
	__internal_trig_reduction_slowpathd, 
	(
	param0
	);
	ld.param.f64 	%fd180, [retval0];
	ld.param.b32 	%r56, [retval0+8];
	} // callseq 2
$L__BB0_17:
	add.s32 	%r57, %r56, 1;
$L__BB0_18:
	setp.neu.f64 	%p14, %fd30, 0d7FF0000000000000;
	shl.b32 	%r40, %r57, 6;
	cvt.u64.u32 	%rd15, %r40;
	and.b64  	%rd16, %rd15, 64;
	mov.u64 	%rd17, __cudart_sin_cos_coeffs;
	add.s64 	%rd18, %rd17, %rd16;
	mul.rn.f64 	%fd118, %fd180, %fd180;
	and.b32  	%r41, %r57, 1;
	setp.eq.b32 	%p15, %r41, 1;
	selp.f64 	%fd119, 0dBDA8FF8320FD8164, 0d3DE5DB65F9785EBA, %p15;
	ld.global.nc.v2.f64 	{%fd120, %fd121}, [%rd18];
	fma.rn.f64 	%fd122, %fd119, %fd118, %fd120;
	fma.rn.f64 	%fd123, %fd122, %fd118, %fd121;
	ld.global.nc.v2.f64 	{%fd124, %fd125}, [%rd18+16];
	fma.rn.f64 	%fd126, %fd123, %fd118, %fd124;
	fma.rn.f64 	%fd127, %fd126, %fd118, %fd125;
	ld.global.nc.v2.f64 	{%fd128, %fd129}, [%rd18+32];
	fma.rn.f64 	%fd130, %fd127, %fd118, %fd128;
	fma.rn.f64 	%fd131, %fd130, %fd118, %fd129;
	fma.rn.f64 	%fd132, %fd131, %fd180, %fd180;
	fma.rn.f64 	%fd133, %fd131, %fd118, 0d3FF0000000000000;
	selp.f64 	%fd134, %fd133, %fd132, %p15;
	and.b32  	%r42, %r57, 2;
	setp.eq.s32 	%p16, %r42, 0;
	mov.f64 	%fd135, 0d0000000000000000;
	sub.f64 	%fd136, %fd135, %fd134;
	selp.f64 	%fd36, %fd134, %fd136, %p16;
	fma.rn.f64 	%fd37, %fd178, %fd36, %fd176;
	@%p14 bra 	$L__BB0_20;
	mov.f64 	%fd142, 0d0000000000000000;
	mul.rn.f64 	%fd181, %fd29, %fd142;
	mov.b32 	%r58, 0;
	bra.uni 	$L__BB0_22;
$L__BB0_20:
	mul.f64 	%fd137, %fd29, 0d3FE45F306DC9C883;
	cvt.rni.s32.f64 	%r58, %fd137;
	cvt.rn.f64.s32 	%fd138, %r58;
	fma.rn.f64 	%fd139, %fd138, 0dBFF921FB54442D18, %fd29;
	fma.rn.f64 	%fd140, %fd138, 0dBC91A62633145C00, %fd139;
	fma.rn.f64 	%fd181, %fd138, 0dB97B839A252049C0, %fd140;
	setp.ltu.f64 	%p17, %fd30, 0d41E0000000000000;
	@%p17 bra 	$L__BB0_22;
	{ // callseq 3, 0
	.param .b64 param0;
	st.param.f64 	[param0], %fd29;
	.param .align 16 .b8 retval0[16];
	call.uni (retval0), 
	__internal_trig_reduction_slowpathd, 
	(
	param0
	);
	ld.param.f64 	%fd181, [retval0];
	ld.param.b32 	%r58, [retval0+8];
	} // callseq 3
$L__BB0_22:
	ld.param.u64 	%rd26, [_Z10FFT_KernelP10ComplexNumS0_i_param_1];
	shl.b32 	%r45, %r58, 6;
	cvt.u64.u32 	%rd19, %r45;
	and.b64  	%rd20, %rd19, 64;
	add.s64 	%rd22, %rd17, %rd20;
	mul.rn.f64 	%fd143, %fd181, %fd181;
	and.b32  	%r46, %r58, 1;
	setp.eq.b32 	%p18, %r46, 1;
	selp.f64 	%fd144, 0dBDA8FF8320FD8164, 0d3DE5DB65F9785EBA, %p18;
	ld.global.nc.v2.f64 	{%fd145, %fd146}, [%rd22];
	fma.rn.f64 	%fd147, %fd144, %fd143, %fd145;
	fma.rn.f64 	%fd148, %fd147, %fd143, %fd146;
	ld.global.nc.v2.f64 	{%fd149, %fd150}, [%rd22+16];
	fma.rn.f64 	%fd151, %fd148, %fd143, %fd149;
	fma.rn.f64 	%fd152, %fd151, %fd143, %fd150;
	ld.global.nc.v2.f64 	{%fd153, %fd154}, [%rd22+32];
	fma.rn.f64 	%fd155, %fd152, %fd143, %fd153;
	fma.rn.f64 	%fd156, %fd155, %fd143, %fd154;
	fma.rn.f64 	%fd157, %fd156, %fd181, %fd181;
	fma.rn.f64 	%fd158, %fd156, %fd143, 0d3FF0000000000000;
	selp.f64 	%fd159, %fd158, %fd157, %p18;
	and.b32  	%r47, %r58, 2;
	setp.eq.s32 	%p19, %r47, 0;
	mov.f64 	%fd160, 0d0000000000000000;
	sub.f64 	%fd161, %fd160, %fd159;
	selp.f64 	%fd162, %fd159, %fd161, %p19;
	mul.f64 	%fd163, %fd177, %fd162;
	sub.f64 	%fd164, %fd37, %fd163;
	fma.rn.f64 	%fd165, %fd177, %fd36, %fd175;
	fma.rn.f64 	%fd166, %fd178, %fd162, %fd165;
	mov.u32 	%r48, %ctaid.x;
	mov.u32 	%r49, %ntid.x;
	mov.u32 	%r50, %tid.x;
	mad.lo.s32 	%r51, %r48, %r49, %r50;
	cvta.to.global.u64 	%rd23, %rd26;
	mul.wide.s32 	%rd24, %r51, 16;
	add.s64 	%rd25, %rd23, %rd24;
	st.global.f64 	[%rd25], %fd164;
	st.global.f64 	[%rd25+8], %fd166;
$L__BB0_23:
	ret;

}
.func  (.param .align 16 .b8 func_retval0[16]) __internal_trig_reduction_slowpathd(
	.param .b64 __internal_trig_reduction_slowpathd_param_0
)
{
	.local .align 8 .b8 	__local_depot1[40];
	.reg .b64 	%SP;
	.reg .b64 	%SPL;
	.reg .pred 	%p<10>;
	.reg .b32 	%r<47>;
	.reg .b64 	%rd<74>;
	.reg .b64 	%fd<5>;

	mov.u64 	%SPL, __local_depot1;
	ld.param.f64 	%fd4, [__internal_trig_reduction_slowpathd_param_0];
	add.u64 	%rd1, %SPL, 0;
	{
	.reg .b32 %temp; 
	mov.b64 	{%temp, %r1}, %fd4;
	}
	shr.u32 	%r2, %r1, 20;
	and.b32  	%r3, %r2, 2047;
	setp.eq.s32 	%p1, %r3, 2047;
	mov.b32 	%r46, 0;
	@%p1 bra 	$L__BB1_9;
	add.s32 	%r20, %r3, -1024;
	mov.b64 	%rd20, %fd4;
	shl.b64 	%rd2, %rd20, 11;
	shr.u32 	%r4, %r20, 6;
	sub.s32 	%r45, 15, %r4;
	sub.s32 	%r21, 19, %r4;
	setp.lt.u32 	%p2, %r20, 128;
	selp.b32 	%r6, 18, %r21, %p2;
	setp.ge.s32 	%p3, %r45, %r6;
	mov.b64 	%rd70, 0;
	@%p3 bra 	$L__BB1_4;
	add.s32 	%r23, %r6, %r4;
	neg.s32 	%r43, %r23;
	or.b64  	%rd3, %rd2, -9223372036854775808;
	mov.b64 	%rd70, 0;
	mov.b32 	%r42, 0;
	mov.u64 	%rd25, __cudart_i2opi_d;
	mov.u32 	%r44, %r45;
$L__BB1_3:
	.pragma "nounroll";
	mul.wide.s32 	%rd22, %r42, 8;
	add.s64 	%rd23, %rd1, %rd22;
	mul.wide.s32 	%rd24, %r44, 8;
	add.s64 	%rd26, %rd25, %rd24;
	ld.global.nc.u64 	%rd27, [%rd26];
	{
	.reg .u32 %r0, %r1, %r2, %r3, %alo, %ahi, %blo, %bhi, %clo, %chi;
	mov.b64 	{%alo,%ahi}, %rd27;
	mov.b64 	{%blo,%bhi}, %rd3;
	mov.b64 	{%clo,%chi}, %rd70;
	mad.lo.cc.u32 	%r0, %alo, %blo, %clo;
	madc.hi.cc.u32 	%r1, %alo, %blo, %chi;
	madc.hi.u32 	%r2, %alo, %bhi, 0;
	mad.lo.cc.u32 	%r1, %alo, %bhi, %r1;
	madc.hi.cc.u32 	%r2, %ahi, %blo, %r2;
	madc.hi.u32 	%r3, %ahi, %bhi, 0;
	mad.lo.cc.u32 	%r1, %ahi, %blo, %r1;
	madc.lo.cc.u32 	%r2, %ahi, %bhi, %r2;
	addc.u32 	%r3, %r3, 0;
	mov.b64 	%rd28, {%r0,%r1};
	mov.b64 	%rd70, {%r2,%r3};
	}
	st.local.u64 	[%rd23], %rd28;
	add.s32 	%r44, %r44, 1;
	add.s32 	%r43, %r43, 1;
	add.s32 	%r42, %r42, 1;
	setp.ne.s32 	%p4, %r43, -15;
	mov.u32 	%r45, %r6;
	@%p4 bra 	$L__BB1_3;
$L__BB1_4:
	cvt.s64.s32 	%rd29, %r45;
	cvt.u64.u32 	%rd30, %r4;
	add.s64 	%rd31, %rd30, %rd29;
	shl.b64 	%rd32, %rd31, 3;
	add.s64 	%rd33, %rd1, %rd32;
	st.local.u64 	[%rd33+-120], %rd70;
	and.b32  	%r15, %r2, 63;
	ld.local.u64 	%rd72, [%rd1+16];
	ld.local.u64 	%rd71, [%rd1+24];
	setp.eq.s32 	%p5, %r15, 0;
	@%p5 bra 	$L__BB1_6;
	shl.b64 	%rd34, %rd71, %r15;
	shr.u64 	%rd35, %rd72, 1;
	xor.b32  	%r24, %r15, 63;
	shr.u64 	%rd36, %rd35, %r24;
	or.b64  	%rd71, %rd34, %rd36;
	ld.local.u64 	%rd37, [%rd1+8];
	shl.b64 	%rd38, %rd72, %r15;
	shr.u64 	%rd39, %rd37, 1;
	shr.u64 	%rd40, %rd39, %r24;
	or.b64  	%rd72, %rd38, %rd40;
$L__BB1_6:
	and.b32  	%r25, %r1, -2147483648;
	shr.u64 	%rd41, %rd71, 62;
	cvt.u32.u64 	%r26, %rd41;
	mov.b64 	{%r27, %r28}, %rd71;
	mov.b64 	{%r29, %r30}, %rd72;
	shf.l.wrap.b32 	%r31, %r30, %r27, 2;
	shf.l.wrap.b32 	%r32, %r27, %r28, 2;
	mov.b64 	%rd42, {%r31, %r32};
	shl.b64 	%rd43, %rd72, 2;
	shr.u64 	%rd44, %rd42, 63;
	cvt.u32.u64 	%r33, %rd44;
	add.s32 	%r34, %r33, %r26;
	setp.eq.s32 	%p6, %r25, 0;
	neg.s32 	%r35, %r34;
	selp.b32 	%r46, %r34, %r35, %p6;
	setp.gt.s64 	%p7, %rd42, -1;
	mov.b64 	%rd45, 0;
	{
	.reg .u32 %r0, %r1, %r2, %r3, %a0, %a1, %a2, %a3, %b0, %b1, %b2, %b3;
	mov.b64 	{%a0,%a1}, %rd45;
	mov.b64 	{%a2,%a3}, %rd45;
	mov.b64 	{%b0,%b1}, %rd43;
	mov.b64 	{%b2,%b3}, %rd42;
	sub.cc.u32 	%r0, %a0, %b0;
	subc.cc.u32 	%r1, %a1, %b1;
	subc.cc.u32 	%r2, %a2, %b2;
	subc.u32 	%r3, %a3, %b3;
	mov.b64 	%rd46, {%r0,%r1};
	mov.b64 	%rd47, {%r2,%r3};
	}
	xor.b32  	%r36, %r25, -2147483648;
	selp.b64 	%rd73, %rd42, %rd47, %p7;
	selp.b64 	%rd14, %rd43, %rd46, %p7;
	selp.b32 	%r17, %r25, %r36, %p7;
	clz.b64 	%r37, %rd73;
	cvt.u64.u32 	%rd15, %r37;
	setp.eq.s32 	%p8, %r37, 0;
	@%p8 bra 	$L__BB1_8;
	cvt.u32.u64 	%r38, %rd15;
	and.b32  	%r39, %r38, 63;
	shl.b64 	%rd48, %rd73, %r39;
	shr.u64 	%rd49, %rd14, 1;
	not.b32 	%r40, %r38;
	and.b32  	%r41, %r40, 63;
	shr.u64 	%rd50, %rd49, %r41;
	or.b64  	%rd73, %rd48, %rd50;
$L__BB1_8:
	mov.b64 	%rd51, -3958705157555305931;
	{
	.reg .u32 %r0, %r1, %r2, %r3, %alo, %ahi, %blo, %bhi;
	mov.b64 	{%alo,%ahi}, %rd73;
	mov.b64 	{%blo,%bhi}, %rd51;
	mul.lo.u32 	%r0, %alo, %blo;
	mul.hi.u32 	%r1, %alo, %blo;
	mad.lo.cc.u32 	%r1, %alo, %bhi, %r1;
	madc.hi.u32 	%r2, %alo, %bhi, 0;
	mad.lo.cc.u32 	%r1, %ahi, %blo, %r1;
	madc.hi.cc.u32 	%r2, %ahi, %blo, %r2;
	madc.hi.u32 	%r3, %ahi, %bhi, 0;
	mad.lo.cc.u32 	%r2, %ahi, %bhi, %r2;
	addc.u32 	%r3, %r3, 0;
	mov.b64 	%rd52, {%r0,%r1};
	mov.b64 	%rd53, {%r2,%r3};
	}
	setp.gt.s64 	%p9, %rd53, 0;
	{
	.reg .u32 %r0, %r1, %r2, %r3, %a0, %a1, %a2, %a3, %b0, %b1, %b2, %b3;
	mov.b64 	{%a0,%a1}, %rd52;
	mov.b64 	{%a2,%a3}, %rd53;
	mov.b64 	{%b0,%b1}, %rd52;
	mov.b64 	{%b2,%b3}, %rd53;
	add.cc.u32 	%r0, %a0, %b0;
	addc.cc.u32 	%r1, %a1, %b1;
	addc.cc.u32 	%r2, %a2, %b2;
	addc.u32 	%r3, %a3, %b3;
	mov.b64 	%rd54, {%r0,%r1};
	mov.b64 	%rd55, {%r2,%r3};
	}
	selp.b64 	%rd56, %rd55, %rd53, %p9;
	selp.s64 	%rd57, -1, 0, %p9;
	sub.s64 	%rd58, %rd57, %rd15;
	cvt.u64.u32 	%rd59, %r17;
	shl.b64 	%rd60, %rd59, 32;
	add.s64 	%rd61, %rd56, 1;
	shr.u64 	%rd62, %rd61, 10;
	add.s64 	%rd63, %rd62, 1;
	shr.u64 	%rd64, %rd63, 1;
	shl.b64 	%rd65, %rd58, 52;
	add.s64 	%rd66, %rd65, %rd64;
	add.s64 	%rd67, %rd66, 4602678819172646912;
	or.b64  	%rd68, %rd67, %rd60;
	mov.b64 	%fd4, %rd68;
$L__BB1_9:
	st.param.f64 	[func_retval0], %fd4;
	st.param.b32 	[func_retval0+8], %r46;
	ret;

}


// ===== COMPILED SASS (sm_100) =====

	.target	sm_100

	.elftype	@"ET_EXEC"


//--------------------- .note.nv.tkinfo           --------------------------
	.section	.note.nv.tkinfo,"",@"SHT_NOTE"
	.sectionflags	@"SHF_NOTE_NV_TKINFO"
	.tkinfo
        /*0018*/ 	.word	0x00000002
        /*0030*/ 	.string	""
        /*0030*/ 	.string	"ptxas"
        /*0030*/ 	.string	"Cuda compilation tools, release 13.0, V13.0.88"
        /*0030*/ 	.string	"Build cuda_13.0.r13.0/compiler.36424714_0"
        /*0030*/ 	.string	"-arch sm_100 -m 64 "



//--------------------- .note.nv.cuinfo           --------------------------
	.section	.note.nv.cuinfo,"",@"SHT_NOTE"
	.sectionflags	@"SHF_NOTE_NV_CUINFO"
        /*0018*/ 	.short	0x0002
        /*001a*/ 	.short	0x0064
        /*001c*/ 	.short	0x0082
	.zero		2


//--------------------- .nv.info                  --------------------------
	.section	.nv.info,"",@"SHT_CUDA_INFO"
	.align	4


	//----- nvinfo : EIATTR_REGCOUNT
	.align		4
        /*0000*/ 	.byte	0x04, 0x2f
        /*0002*/ 	.short	(.L_3 - .L_2)
	.align		4
.L_2:
        /*0004*/ 	.word	index@(_Z10FFT_KernelP10ComplexNumS0_i)
        /*0008*/ 	.word	0x00000028


	//----- nvinfo : EIATTR_FRAME_SIZE
	.align		4
.L_3:
        /*000c*/ 	.byte	0x04, 0x11
        /*000e*/ 	.short	(.L_5 - .L_4)
	.align		4
.L_4:
        /*0010*/ 	.word	index@($_Z10FFT_KernelP10ComplexNumS0_i$__internal_trig_reduction_slowpathd)
        /*0014*/ 	.word	0x00000028


	//----- nvinfo : EIATTR_FRAME_SIZE
	.align		4
.L_5:
        /*0018*/ 	.byte	0x04, 0x11
        /*001a*/ 	.short	(.L_7 - .L_6)
	.align		4
.L_6:
        /*001c*/ 	.word	index@($__internal_0_$__cuda_sm20_div_rn_f64_full)
        /*0020*/ 	.word	0x00000028


	//----- nvinfo : EIATTR_FRAME_SIZE
	.align		4
.L_7:
        /*0024*/ 	.byte	0x04, 0x11
        /*0026*/ 	.short	(.L_9 - .L_8)
	.align		4
.L_8:
        /*0028*/ 	.word	index@(_Z10FFT_KernelP10ComplexNumS0_i)
        /*002c*/ 	.word	0x00000028


	//----- nvinfo : EIATTR_MIN_STACK_SIZE
	.align		4
.L_9:
        /*0030*/ 	.byte	0x04, 0x12
        /*0032*/ 	.short	(.L_11 - .L_10)
	.align		4
.L_10:
        /*0034*/ 	.word	index@(_Z10FFT_KernelP10ComplexNumS0_i)
        /*0038*/ 	.word	0x00000028
.L_11:


//--------------------- .nv.compat                --------------------------
	.section	.nv.compat,"",@"SHT_CUDA_COMPAT_INFO"
	.align	4
        /*0000*/ 	.byte	0x02, 0x09, 0x00, 0x00, 0x02, 0x02, 0x01, 0x00, 0x02, 0x05, 0x05, 0x00, 0x03, 0x07, 0x01, 0x01
        /*0010*/ 	.byte	0x02, 0x03, 0x00, 0x00, 0x02, 0x06, 0x01, 0x00, 0x04, 0x0b, 0x08, 0x00, 0x01, 0x00, 0x00, 0x00
        /*0020*/ 	.byte	0x00, 0x00, 0x00, 0x00


//--------------------- .nv.info._Z10FFT_KernelP10ComplexNumS0_i --------------------------
	.section	.nv.info._Z10FFT_KernelP10ComplexNumS0_i,"",@"SHT_CUDA_INFO"
	.sectionflags	@""
	.align	4


	//----- nvinfo : EIATTR_CUDA_API_VERSION
	.align		4
        /*0000*/ 	.byte	0x04, 0x37
        /*0002*/ 	.short	(.L_13 - .L_12)
.L_12:
        /*0004*/ 	.word	0x00000082


	//----- nvinfo : EIATTR_KPARAM_INFO
	.align		4
.L_13:
        /*0008*/ 	.byte	0x04, 0x17
        /*000a*/ 	.short	(.L_15 - .L_14)
.L_14:
        /*000c*/ 	.word	0x00000000
        /*0010*/ 	.short	0x0002
        /*0012*/ 	.short	0x0010
        /*0014*/ 	.byte	0x00, 0xf0, 0x11, 0x00


	//----- nvinfo : EIATTR_KPARAM_INFO
	.align		4
.L_15:
        /*0018*/ 	.byte	0x04, 0x17
        /*001a*/ 	.short	(.L_17 - .L_16)
.L_16:
        /*001c*/ 	.word	0x00000000
        /*0020*/ 	.short	0x0001
        /*0022*/ 	.short	0x0008
        /*0024*/ 	.byte	0x00, 0xf5, 0x21, 0x00


	//----- nvinfo : EIATTR_KPARAM_INFO
	.align		4
.L_17:
        /*0028*/ 	.byte	0x04, 0x17
        /*002a*/ 	.short	(.L_19 - .L_18)
.L_18:
        /*002c*/ 	.word	0x00000000
        /*0030*/ 	.short	0x0000
        /*0032*/ 	.short	0x0000
        /*0034*/ 	.byte	0x00, 0xf5, 0x21, 0x00


	//----- nvinfo : EIATTR_SPARSE_MMA_MASK
	.align		4
.L_19:
        /*0038*/ 	.byte	0x03, 0x50
        /*003a*/ 	.short	0x0000


	//----- nvinfo : EIATTR_MAXREG_COUNT
	.align		4
        /*003c*/ 	.byte	0x03, 0x1b
        /*003e*/ 	.short	0x00ff


	//----- nvinfo : EIATTR_MERCURY_ISA_VERSION
	.align		4
        /*0040*/ 	.byte	0x03, 0x5f
        /*0042*/ 	.short	0x0101


	//----- nvinfo : EIATTR_VRC_CTA_INIT_COUNT
	.align		4
        /*0044*/ 	.byte	0x02, 0x4a
	.zero		1
	.zero		1


	//----- nvinfo : EIATTR_EXIT_INSTR_OFFSETS
	.align		4
        /*0048*/ 	.byte	0x04, 0x1c
        /*004a*/ 	.short	(.L_21 - .L_20)


	//   ....[0]....
.L_20:
        /*004c*/ 	.word	0x00000220


	//   ....[1]....
        /*0050*/ 	.word	0x00001440


	//----- nvinfo : EIATTR_CRS_STACK_SIZE
	.align		4
.L_21:
        /*0054*/ 	.byte	0x04, 0x1e
        /*0056*/ 	.short	(.L_23 - .L_22)
.L_22:
        /*0058*/ 	.word	0x00000000


	//----- nvinfo : EIATTR_CBANK_PARAM_SIZE
	.align		4
.L_23:
        /*005c*/ 	.byte	0x03, 0x19
        /*005e*/ 	.short	0x0014


	//----- nvinfo : EIATTR_PARAM_CBANK
	.align		4
        /*0060*/ 	.byte	0x04, 0x0a
        /*0062*/ 	.short	(.L_25 - .L_24)
	.align		4
.L_24:
        /*0064*/ 	.word	index@(.nv.constant0._Z10FFT_KernelP10ComplexNumS0_i)
        /*0068*/ 	.short	0x0380
        /*006a*/ 	.short	0x0014


	//----- nvinfo : EIATTR_SW_WAR
	.align		4
.L_25:
        /*006c*/ 	.byte	0x04, 0x36
        /*006e*/ 	.short	(.L_27 - .L_26)
.L_26:
        /*0070*/ 	.word	0x00000008
.L_27:


//--------------------- .nv.callgraph             --------------------------
	.section	.nv.callgraph,"",@"SHT_CUDA_CALLGRAPH"
	.align	4
	.sectionentsize	8
	.align		4
        /*0000*/ 	.word	0x00000000
	.align		4
        /*0004*/ 	.word	0xffffffff
	.align		4
        /*0008*/ 	.word	0x00000000
	.align		4
        /*000c*/ 	.word	0xfffffffe
	.align		4
        /*0010*/ 	.word	0x00000000
	.align		4
        /*0014*/ 	.word	0xfffffffd
	.align		4
        /*0018*/ 	.word	0x00000000
	.align		4
        /*001c*/ 	.word	0xfffffffc


//--------------------- .nv.constant4             --------------------------
	.section	.nv.constant4,"a",@progbits
	.align	8
	.align		8
.nv.constant4:
        /*0000*/ 	.dword	__cudart_i2opi_d
	.align		8
        /*0008*/ 	.dword	__cudart_sin_cos_coeffs


//--------------------- .text._Z10FFT_KernelP10ComplexNumS0_i --------------------------
	.section	.text._Z10FFT_KernelP10ComplexNumS0_i,"ax",@progbits
	.align	128
        .global         _Z10FFT_KernelP10ComplexNumS0_i
        .type           _Z10FFT_KernelP10ComplexNumS0_i,@function
        .size           _Z10FFT_KernelP10ComplexNumS0_i,(.L_x_31 - _Z10FFT_KernelP10ComplexNumS0_i)
        .other          _Z10FFT_KernelP10ComplexNumS0_i,@"STO_CUDA_ENTRY STV_DEFAULT"
_Z10FFT_KernelP10ComplexNumS0_i:
.text._Z10FFT_KernelP10ComplexNumS0_i:
[----:B------:R-:W0:Y:S01]  /*0000*/  LDC R1, c[0x0][0x37c] ;  /* 0x0000df00ff017b82 */ /* 0x000e220000000800 */
[----:B------:R-:W1:Y:S01]  /*0010*/  LDCU UR4, c[0x0][0x390] ;  /* 0x00007200ff0477ac */ /* 0x000e620008000800 */
[----:B------:R-:W2:Y:S06]  /*0020*/  S2R R11, SR_TID.X ;  /* 0x00000000000b7919 */ /* 0x000eac0000002100 */
[----:B------:R-:W2:Y:S01]  /*0030*/  S2UR UR5, SR_CTAID.X ;  /* 0x00000000000579c3 */ /* 0x000ea20000002500 */
[----:B------:R-:W-:Y:S01]  /*0040*/  IMAD.MOV.U32 R6, RZ, RZ, 0x1 ;  /* 0x00000001ff067424 */ /* 0x000fe200078e00ff */
[----:B------:R-:W-:Y:S01]  /*0050*/  UMOV UR6, 0x54442d18 ;  /* 0x54442d1800067882 */ /* 0x000fe20000000000 */
[----:B------:R-:W-:Y:S01]  /*0060*/  UMOV UR7, 0x401921fb ;  /* 0x401921fb00077882 */ /* 0x000fe20000000000 */
[----:B------:R-:W-:Y:S01]  /*0070*/  BSSY.RECONVERGENT B0, `(.L_x_0) ;  /* 0x0000018000007945 */ /* 0x000fe20003800200 */
[----:B0-----:R-:W-:-:S03]  /*0080*/  VIADD R1, R1, 0xffffffd8 ;  /* 0xffffffd801017836 */ /* 0x001fc60000000000 */
[----:B------:R-:W2:Y:S01]  /*0090*/  LDC R0, c[0x0][0x360] ;  /* 0x0000d800ff007b82 */ /* 0x000ea20000000800 */
[----:B-1----:R-:W-:-:S04]  /*00a0*/  ULEA.HI UR4, UR4, UR4, URZ, 0x1 ;  /* 0x0000000404047291 */ /* 0x002fc8000f8f08ff */
[----:B------:R-:W-:-:S09]  /*00b0*/  USHF.R.S32.HI UR4, URZ, 0x1, UR4 ;  /* 0x00000001ff047899 */ /* 0x000fd20008011404 */
[----:B------:R-:W0:Y:S01]  /*00c0*/  I2F.F64 R2, UR4 ;  /* 0x0000000400027d12 */ /* 0x000e220008201c00 */
[----:B--2---:R-:W-:-:S07]  /*00d0*/  IMAD R0, R0, UR5, R11 ;  /* 0x0000000500007c24 */ /* 0x004fce000f8e020b */
[----:B0-----:R-:W0:Y:S02]  /*00e0*/  MUFU.RCP64H R7, R3 ;  /* 0x0000000300077308 */ /* 0x001e240000001800 */
[----:B0-----:R-:W-:-:S08]  /*00f0*/  DFMA R4, -R2, R6, 1 ;  /* 0x3ff000000204742b */ /* 0x001fd00000000106 */
[----:B------:R-:W-:Y:S02]  /*0100*/  DFMA R8, R4, R4, R4 ;  /* 0x000000040408722b */ /* 0x000fe40000000004 */
[----:B------:R-:W0:Y:S06]  /*0110*/  I2F.F64 R4, R0 ;  /* 0x0000000000047312 */ /* 0x000e2c0000201c00 */
[----:B------:R-:W-:-:S08]  /*0120*/  DFMA R8, R6, R8, R6 ;  /* 0x000000080608722b */ /* 0x000fd00000000006 */
[----:B------:R-:W-:Y:S02]  /*0130*/  DFMA R10, -R2, R8, 1 ;  /* 0x3ff00000020a742b */ /* 0x000fe40000000108 */
[----:B0-----:R-:W-:-:S06]  /*0140*/  DMUL R6, R4, -UR6 ;  /* 0x8000000604067c28 */ /* 0x001fcc0008000000 */
[----:B------:R-:W-:-:S04]  /*0150*/  DFMA R10, R8, R10, R8 ;  /* 0x0000000a080a722b */ /* 0x000fc80000000008 */
[----:B------:R-:W-:-:S04]  /*0160*/  FSETP.GEU.AND P1, PT, |R7|, 6.5827683646048100446e-37, PT ;  /* 0x036000000700780b */ /* 0x000fc80003f2e200 */
[----:B------:R-:W-:-:S08]  /*0170*/  DMUL R26, R6, R10 ;  /* 0x0000000a061a7228 */ /* 0x000fd00000000000 */
[----:B------:R-:W-:-:S08]  /*0180*/  DFMA R4, -R2, R26, R6 ;  /* 0x0000001a0204722b */ /* 0x000fd00000000106 */
[----:B------:R-:W-:-:S10]  /*0190*/  DFMA R26, R10, R4, R26 ;  /* 0x000000040a1a722b */ /* 0x000fd4000000001a */
[----:B------:R-:W-:-:S05]  /*01a0*/  FFMA R4, RZ, R3, R27 ;  /* 0x00000003ff047223 */ /* 0x000fca000000001b */
[----:B------:R-:W-:-:S13]  /*01b0*/  FSETP.GT.AND P0, PT, |R4|, 1.469367938527859385e-39, PT ;  /* 0x001000000400780b */ /* 0x000fda0003f04200 */
[----:B------:R-:W-:Y:S05]  /*01c0*/  @P0 BRA P1, `(.L_x_1) ;  /* 0x0000000000080947 */ /* 0x000fea0000800000 */
[----:B------:R-:W-:-:S07]  /*01d0*/  MOV R8, 0x1f0 ;  /* 0x000001f000087802 */ /* 0x000fce0000000f00 */
[----:B------:R-:W-:Y:S05]  /*01e0*/  CALL.REL.NOINC `($__internal_0_$__cuda_sm20_div_rn_f64_full) ;  /* 0x0000001000987944 */ /* 0x000fea0003c00000 */
.L_x_1:
[----:B------:R-:W-:Y:S05]  /*01f0*/  BSYNC.RECONVERGENT B0 ;  /* 0x0000000000007941 */ /* 0x000fea0003800200 */
.L_x_0:
[----:B------:R-:W0:Y:S02]  /*0200*/  LDCU UR5, c[0x0][0x390] ;  /* 0x00007200ff0577ac */ /* 0x000e240008000800 */
[----:B0-----:R-:W-:-:S13]  /*0210*/  ISETP.GE.AND P0, PT, R0, UR5, PT ;  /* 0x0000000500007c0c */ /* 0x001fda000bf06270 */
[----:B------:R-:W-:Y:S05]  /*0220*/  @P0 EXIT ;  /* 0x000000000000094d */ /* 0x000fea0003800000 */
[----:B------:R-:W-:Y:S01]  /*0230*/  UISETP.GE.AND UP0, UPT, UR5, 0x2, UPT ;  /* 0x000000020500788c */ /* 0x000fe2000bf06270 */
[----:B------:R-:W-:Y:S02]  /*0240*/  CS2R R2, SRZ ;  /* 0x0000000000027805 */ /* 0x000fe4000001ff00 */
[----:B------:R-:W-:Y:S02]  /*0250*/  CS2R R4, SRZ ;  /* 0x0000000000047805 */ /* 0x000fe4000001ff00 */
[----:B------:R-:W-:Y:S02]  /*0260*/  CS2R R6, SRZ ;  /* 0x0000000000067805 */ /* 0x000fe4000001ff00 */
[----:B------:R-:W-:Y:S01]  /*0270*/  CS2R R8, SRZ ;  /* 0x0000000000087805 */ /* 0x000fe2000001ff00 */
[----:B------:R-:W0:Y:S01]  /*0280*/  LDCU.64 UR8, c[0x0][0x358] ;  /* 0x00006b00ff0877ac */ /* 0x000e220008000a00 */
[----:B------:R-:W-:Y:S05]  /*0290*/  BRA.U !UP0, `(.L_x_2) ;  /* 0x0000000908607547 */ /* 0x000fea000b800000 */
[----:B------:R-:W1:Y:S01]  /*02a0*/  LDCU.64 UR6, c[0x0][0x380] ;  /* 0x00007000ff0677ac */ /* 0x000e620008000a00 */
[----:B------:R-:W-:Y:S02]  /*02b0*/  CS2R R10, SRZ ;  /* 0x00000000000a7805 */ /* 0x000fe4000001ff00 */
[----:B------:R-:W-:Y:S02]  /*02c0*/  CS2R R8, SRZ ;  /* 0x0000000000087805 */ /* 0x000fe4000001ff00 */
[----:B------:R-:W-:Y:S02]  /*02d0*/  CS2R R6, SRZ ;  /* 0x0000000000067805 */ /* 0x000fe4000001ff00 */
[----:B------:R-:W-:Y:S02]  /*02e0*/  CS2R R4, SRZ ;  /* 0x0000000000047805 */ /* 0x000fe4000001ff00 */
[----:B------:R-:W-:Y:S01]  /*02f0*/  CS2R R2, SRZ ;  /* 0x0000000000027805 */ /* 0x000fe2000001ff00 */
[----:B------:R-:W2:Y:S01]  /*0300*/  LDCU.64 UR10, c[0x4][0x8] ;  /* 0x01000100ff0a77ac */ /* 0x000ea20008000a00 */
[----:B------:R-:W-:-:S02]  /*0310*/  UIADD3 UR4, UPT, UPT, -UR4, URZ, URZ ;  /* 0x000000ff04047290 */ /* 0x000fc4000fffe1ff */
[----:B-1----:R-:W-:-:S04]  /*0320*/  UIADD3 UR5, UP0, UPT, UR6, 0x10, URZ ;  /* 0x0000001006057890 */ /* 0x002fc8000ff1e0ff */
[----:B------:R-:W-:Y:S02]  /*0330*/  UIADD3.X UR6, UPT, UPT, URZ, UR7, URZ, UP0, !UPT ;  /* 0x00000007ff067290 */ /* 0x000fe400087fe4ff */
[----:B------:R-:W-:-:S04]  /*0340*/  IMAD.U32 R24, RZ, RZ, UR5 ;  /* 0x00000005ff187e24 */ /* 0x000fc8000f8e00ff */
[----:B--2---:R-:W-:-:S07]  /*0350*/  IMAD.U32 R25, RZ, RZ, UR6 ;  /* 0x00000006ff197e24 */ /* 0x004fce000f8e00ff */
.L_x_10:
[----:B------:R-:W-:Y:S01]  /*0360*/  DMUL R28, R10, R26 ;  /* 0x0000001a0a1c7228 */ /* 0x000fe20000000000 */
[----:B------:R-:W-:Y:S07]  /*0370*/  BSSY.RECONVERGENT B0, `(.L_x_3) ;  /* 0x000001e000007945 */ /* 0x000fee0003800200 */
[----:B------:R-:W-:-:S14]  /*0380*/  DSETP.NEU.AND P0, PT, |R28|, +INF , PT ;  /* 0x7ff000001c00742a */ /* 0x000fdc0003f0d200 */
[----:B------:R-:W-:Y:S01]  /*0390*/  @!P0 DMUL R30, RZ, R28 ;  /* 0x0000001cff1e8228 */ /* 0x000fe20000000000 */
[----:B------:R-:W-:Y:S01]  /*03a0*/  @!P0 IMAD.MOV.U32 R0, RZ, RZ, 0x1 ;  /* 0x00000001ff008424 */ /* 0x000fe200078e00ff */
[----:B------:R-:W-:Y:S09]  /*03b0*/  @!P0 BRA `(.L_x_4) ;  /* 0x0000000000648947 */ /* 0x000ff20003800000 */
[----:B------:R-:W-:Y:S01]  /*03c0*/  UMOV UR6, 0x6dc9c883 ;  /* 0x6dc9c88300067882 */ /* 0x000fe20000000000 */
[----:B------:R-:W-:Y:S01]  /*03d0*/  UMOV UR7, 0x3fe45f30 ;  /* 0x3fe45f3000077882 */ /* 0x000fe20000000000 */
[C---:B------:R-:W-:Y:S01]  /*03e0*/  DSETP.GE.AND P0, PT, |R28|.reuse, 2.14748364800000000000e+09, PT ;  /* 0x41e000001c00742a */ /* 0x040fe20003f06200 */
[----:B------:R-:W-:Y:S01]  /*03f0*/  BSSY.RECONVERGENT B1, `(.L_x_5) ;  /* 0x0000014000017945 */ /* 0x000fe20003800200 */
[----:B------:R-:W-:Y:S01]  /*0400*/  DMUL R12, R28, UR6 ;  /* 0x000000061c0c7c28 */ /* 0x000fe20008000000 */
[----:B------:R-:W-:Y:S01]  /*0410*/  UMOV UR6, 0x54442d18 ;  /* 0x54442d1800067882 */ /* 0x000fe20000000000 */
[----:B------:R-:W-:-:S04]  /*0420*/  UMOV UR7, 0x3ff921fb ;  /* 0x3ff921fb00077882 */ /* 0x000fc80000000000 */
[----:B------:R-:W1:Y:S08]  /*0430*/  F2I.F64 R0, R12 ;  /* 0x0000000c00007311 */ /* 0x000e700000301100 */
[----:B-1----:R-:W1:Y:S02]  /*0440*/  I2F.F64 R30, R0 ;  /* 0x00000000001e7312 */ /* 0x002e640000201c00 */
[----:B-1----:R-:W-:Y:S01]  /*0450*/  DFMA R14, R30, -UR6, R28 ;  /* 0x800000061e0e7c2b */ /* 0x002fe2000800001c */
[----:B------:R-:W-:Y:S01]  /*0460*/  UMOV UR6, 0x33145c00 ;  /* 0x33145c0000067882 */ /* 0x000fe20000000000 */
[----:B------:R-:W-:-:S06]  /*0470*/  UMOV UR7, 0x3c91a626 ;  /* 0x3c91a62600077882 */ /* 0x000fcc0000000000 */
[----:B------:R-:W-:Y:S01]  /*0480*/  DFMA R14, R30, -UR6, R14 ;  /* 0x800000061e0e7c2b */ /* 0x000fe2000800000e */
[----:B------:R-:W-:Y:S01]  /*0490*/  UMOV UR6, 0x252049c0 ;  /* 0x252049c000067882 */ /* 0x000fe20000000000 */
[----:B------:R-:W-:-:S06]  /*04a0*/  UMOV UR7, 0x397b839a ;  /* 0x397b839a00077882 */ /* 0x000fcc0000000000 */
[----:B------:R-:W-:Y:S01]  /*04b0*/  DFMA R30, R30, -UR6, R14 ;  /* 0x800000061e1e7c2b */ /* 0x000fe2000800000e */
[----:B------:R-:W-:Y:S10]  /*04c0*/  @!P0 BRA `(.L_x_6) ;  /* 0x0000000000188947 */ /* 0x000ff40003800000 */
[----:B------:R-:W-:Y:S01]  /*04d0*/  IMAD.MOV.U32 R12, RZ, RZ, R28 ;  /* 0x000000ffff0c7224 */ /* 0x000fe200078e001c */
[----:B------:R-:W-:Y:S01]  /*04e0*/  MOV R23, 0x510 ;  /* 0x0000051000177802 */ /* 0x000fe20000000f00 */
[----:B------:R-:W-:-:S07]  /*04f0*/  IMAD.MOV.U32 R32, RZ, RZ, R29 ;  /* 0x000000ffff207224 */ /* 0x000fce00078e001d */
[----:B0-----:R-:W-:Y:S05]  /*0500*/  CALL.REL.NOINC `($_Z10FFT_KernelP10ComplexNumS0_i$__internal_trig_reduction_slowpathd) ;  /* 0x0000001400407944 */ /* 0x001fea0003c00000 */
[----:B------:R-:W-:Y:S02]  /*0510*/  IMAD.MOV.U32 R30, RZ, RZ, R12 ;  /* 0x000000ffff1e7224 */ /* 0x000fe400078e000c */
[----:B------:R-:W-:-:S07]  /*0520*/  IMAD.MOV.U32 R31, RZ, RZ, R13 ;  /* 0x000000ffff1f7224 */ /* 0x000fce00078e000d */
.L_x_6:
[----:B0-----:R-:W-:Y:S05]  /*0530*/  BSYNC.RECONVERGENT B1 ;  /* 0x0000000000017941 */ /* 0x001fea0003800200 */
.L_x_5:
[----:B------:R-:W-:-:S07]  /*0540*/  VIADD R0, R0, 0x1 ;  /* 0x0000000100007836 */ /* 0x000fce0000000000 */
.L_x_4:
[----:B0-----:R-:W-:Y:S05]  /*0550*/  BSYNC.RECONVERGENT B0 ;  /* 0x0000000000007941 */ /* 0x001fea0003800200 */
.L_x_3:
[----:B------:R-:W-:-:S05]  /*0560*/  IMAD.SHL.U32 R12, R0, 0x40, RZ ;  /* 0x00000040000c7824 */ /* 0x000fca00078e00ff */
[----:B------:R-:W-:-:S04]  /*0570*/  LOP3.LUT R12, R12, 0x40, RZ, 0xc0, !PT ;  /* 0x000000400c0c7812 */ /* 0x000fc800078ec0ff */
[----:B------:R-:W-:-:S05]  /*0580*/  IADD3 R36, P0, PT, R12, UR10, RZ ;  /* 0x0000000a0c247c10 */ /* 0x000fca000ff1e0ff */
[----:B------:R-:W-:-:S05]  /*0590*/  IMAD.X R37, RZ, RZ, UR11, P0 ;  /* 0x0000000bff257e24 */ /* 0x000fca00080e06ff */
[----:B------:R-:W2:Y:S04]  /*05a0*/  LDG.E.128.CONSTANT R12, desc[UR8][R36.64] ;  /* 0x00000008240c7981 */ /* 0x000ea8000c1e9d00 */
[----:B------:R-:W3:Y:S04]  /*05b0*/  LDG.E.128.CONSTANT R16, desc[UR8][R36.64+0x10] ;  /* 0x0000100824107981 */ /* 0x000ee8000c1e9d00 */
[----:B------:R-:W4:Y:S01]  /*05c0*/  LDG.E.128.CONSTANT R20, desc[UR8][R36.64+0x20] ;  /* 0x0000200824147981 */ /* 0x000f22000c1e9d00 */
[----:B------:R-:W-:Y:S01]  /*05d0*/  LOP3.LUT R32, R0, 0x1, RZ, 0xc0, !PT ;  /* 0x0000000100207812 */ /* 0x000fe200078ec0ff */
[----:B------:R-:W-:Y:S01]  /*05e0*/  IMAD.MOV.U32 R34, RZ, RZ, 0x20fd8164 ;  /* 0x20fd8164ff227424 */ /* 0x000fe200078e00ff */
[----:B------:R-:W-:Y:S01]  /*05f0*/  DSETP.NEU.AND P1, PT, |R28|, +INF , PT ;  /* 0x7ff000001c00742a */ /* 0x000fe20003f2d200 */
[----:B------:R-:W-:Y:S01]  /*0600*/  BSSY.RECONVERGENT B0, `(.L_x_7) ;  /* 0x000002f000007945 */ /* 0x000fe20003800200 */
[----:B------:R-:W-:Y:S01]  /*0610*/  ISETP.NE.U32.AND P0, PT, R32, 0x1, PT ;  /* 0x000000012000780c */ /* 0x000fe20003f05070 */
[----:B------:R-:W-:-:S03]  /*0620*/  IMAD.MOV.U32 R32, RZ, RZ, 0x3da8ff83 ;  /* 0x3da8ff83ff207424 */ /* 0x000fc600078e00ff */
[----:B------:R-:W-:Y:S02]  /*0630*/  FSEL R34, R34, -8.06006814911005101289e+34, !P0 ;  /* 0xf9785eba22227808 */ /* 0x000fe40004000000 */
[----:B------:R-:W-:Y:S01]  /*0640*/  FSEL R35, -R32, 0.11223486810922622681, !P0 ;  /* 0x3de5db6520237808 */ /* 0x000fe20004000100 */
[----:B------:R-:W-:-:S08]  /*0650*/  DMUL R32, R30, R30 ;  /* 0x0000001e1e207228 */ /* 0x000fd00000000000 */
[----:B--2---:R-:W-:-:S08]  /*0660*/  DFMA R12, R32, R34, R12 ;  /* 0x00000022200c722b */ /* 0x004fd0000000000c */
[----:B------:R-:W-:-:S08]  /*0670*/  DFMA R12, R32, R12, R14 ;  /* 0x0000000c200c722b */ /* 0x000fd0000000000e */
[----:B---3--:R-:W-:-:S08]  /*0680*/  DFMA R12, R32, R12, R16 ;  /* 0x0000000c200c722b */ /* 0x008fd00000000010 */
[----:B------:R-:W-:-:S08]  /*0690*/  DFMA R12, R32, R12, R18 ;  /* 0x0000000c200c722b */ /* 0x000fd00000000012 */
[----:B----4-:R-:W-:-:S08]  /*06a0*/  DFMA R12, R32, R12, R20 ;  /* 0x0000000c200c722b */ /* 0x010fd00000000014 */
[----:B------:R-:W-:-:S08]  /*06b0*/  DFMA R12, R32, R12, R22 ;  /* 0x0000000c200c722b */ /* 0x000fd00000000016 */
[----:B------:R-:W-:Y:S02]  /*06c0*/  DFMA R30, R12, R30, R30 ;  /* 0x0000001e0c1e722b */ /* 0x000fe4000000001e */
[----:B------:R-:W-:-:S10]  /*06d0*/  DFMA R12, R32, R12, 1 ;  /* 0x3ff00000200c742b */ /* 0x000fd4000000000c */
[----:B------:R-:W-:Y:S02]  /*06e0*/  FSEL R16, R12, R30, !P0 ;  /* 0x0000001e0c107208 */ /* 0x000fe40004000000 */
[----:B------:R-:W-:Y:S01]  /*06f0*/  FSEL R17, R13, R31, !P0 ;  /* 0x0000001f0d117208 */ /* 0x000fe20004000000 */
[----:B------:R-:W-:Y:S01]  /*0700*/  DMUL R12, R10, R26 ;  /* 0x0000001a0a0c7228 */ /* 0x000fe20000000000 */
[----:B------:R-:W-:Y:S01]  /*0710*/  LOP3.LUT P0, RZ, R0, 0x2, RZ, 0xc0, !PT ;  /* 0x0000000200ff7812 */ /* 0x000fe2000780c0ff */
[----:B------:R-:W-:-:S03]  /*0720*/  @!P1 IMAD.MOV.U32 R0, RZ, RZ, RZ ;  /* 0x000000ffff009224 */ /* 0x000fc600078e00ff */
[----:B------:R-:W-:-:S03]  /*0730*/  DADD R14, RZ, -R16 ;  /* 0x00000000ff0e7229 */ /* 0x000fc60000000810 */
[----:B------:R-:W-:-:S07]  /*0740*/  @!P1 DMUL R32, RZ, R12 ;  /* 0x0000000cff209228 */ /* 0x000fce0000000000 */
[----:B------:R-:W-:Y:S02]  /*0750*/  FSEL R30, R16, R14, !P0 ;  /* 0x0000000e101e7208 */ /* 0x000fe40004000000 */
[----:B------:R-:W-:Y:S01]  /*0760*/  FSEL R31, R17, R15, !P0 ;  /* 0x0000000f111f7208 */ /* 0x000fe20004000000 */
[----:B------:R-:W-:Y:S06]  /*0770*/  @!P1 BRA `(.L_x_8) ;  /* 0x00000000005c9947 */ /* 0x000fec0003800000 */
[----:B------:R-:W-:Y:S01]  /*0780*/  UMOV UR6, 0x6dc9c883 ;  /* 0x6dc9c88300067882 */ /* 0x000fe20000000000 */
[----:B------:R-:W-:Y:S01]  /*0790*/  UMOV UR7, 0x3fe45f30 ;  /* 0x3fe45f3000077882 */ /* 0x000fe20000000000 */
[----:B------:R-:W-:Y:S02]  /*07a0*/  DSETP.GE.AND P0, PT, |R28|, 2.14748364800000000000e+09, PT ;  /* 0x41e000001c00742a */ /* 0x000fe40003f06200 */
[----:B------:R-:W-:Y:S01]  /*07b0*/  DMUL R14, R12, UR6 ;  /* 0x000000060c0e7c28 */ /* 0x000fe20008000000 */
[----:B------:R-:W-:Y:S01]  /*07c0*/  UMOV UR6, 0x54442d18 ;  /* 0x54442d1800067882 */ /* 0x000fe20000000000 */
[----:B------:R-:W-:-:S04]  /*07d0*/  UMOV UR7, 0x3ff921fb ;  /* 0x3ff921fb00077882 */ /* 0x000fc80000000000 */
[----:B------:R-:W0:Y:S08]  /*07e0*/  F2I.F64 R0, R14 ;  /* 0x0000000e00007311 */ /* 0x000e300000301100 */
[----:B0-----:R-:W0:Y:S02]  /*07f0*/  I2F.F64 R32, R0 ;  /* 0x0000000000207312 */ /* 0x001e240000201c00 */
[----:B0-----:R-:W-:Y:S01]  /*0800*/  DFMA R16, R32, -UR6, R12 ;  /* 0x8000000620107c2b */ /* 0x001fe2000800000c */
[----:B------:R-:W-:Y:S01]  /*0810*/  UMOV UR6, 0x33145c00 ;  /* 0x33145c0000067882 */ /* 0x000fe20000000000 */
[----:B------:R-:W-:-:S06]  /*0820*/  UMOV UR7, 0x3c91a626 ;  /* 0x3c91a62600077882 */ /* 0x000fcc0000000000 */
[----:B------:R-:W-:Y:S01]  /*0830*/  DFMA R16, R32, -UR6, R16 ;  /* 0x8000000620107c2b */ /* 0x000fe20008000010 */
[----:B------:R-:W-:Y:S01]  /*0840*/  UMOV UR6, 0x252049c0 ;  /* 0x252049c000067882 */ /* 0x000fe20000000000 */
[----:B------:R-:W-:-:S06]  /*0850*/  UMOV UR7, 0x397b839a ;  /* 0x397b839a00077882 */ /* 0x000fcc0000000000 */
[----:B------:R-:W-:Y:S01]  /*0860*/  DFMA R32, R32, -UR6, R16 ;  /* 0x8000000620207c2b */ /* 0x000fe20008000010 */
[----:B------:R-:W-:Y:S10]  /*0870*/  @!P0 BRA `(.L_x_8) ;  /* 0x00000000001c8947 */ /* 0x000ff40003800000 */
[----:B------:R-:W-:Y:S01]  /*0880*/  BSSY.RECONVERGENT B1, `(.L_x_9) ;  /* 0x0000004000017945 */ /* 0x000fe20003800200 */
[----:B------:R-:W-:Y:S01]  /*0890*/  IMAD.MOV.U32 R32, RZ, RZ, R13 ;  /* 0x000000ffff207224 */ /* 0x000fe200078e000d */
[----:B------:R-:W-:-:S07]  /*08a0*/  MOV R23, 0x8c0 ;  /* 0x000008c000177802 */ /* 0x000fce0000000f00 */
[----:B------:R-:W-:Y:S05]  /*08b0*/  CALL.REL.NOINC `($_Z10FFT_KernelP10ComplexNumS0_i$__internal_trig_reduction_slowpathd) ;  /* 0x0000001000547944 */ /* 0x000fea0003c00000 */
[----:B------:R-:W-:Y:S05]  /*08c0*/  BSYNC.RECONVERGENT B1 ;  /* 0x0000000000017941 */ /* 0x000fea0003800200 */
.L_x_9:
[----:B------:R-:W-:Y:S02]  /*08d0*/  IMAD.MOV.U32 R32, RZ, RZ, R12 ;  /* 0x000000ffff207224 */ /* 0x000fe400078e000c */
[----:B------:R-:W-:-:S07]  /*08e0*/  IMAD.MOV.U32 R33, RZ, RZ, R13 ;  /* 0x000000ffff217224 */ /* 0x000fce00078e000d */
.L_x_8:
[----:B------:R-:W-:Y:S05]  /*08f0*/  BSYNC.RECONVERGENT B0 ;  /* 0x0000000000007941 */ /* 0x000fea0003800200 */
.L_x_7:
        /* <DEDUP_REMOVED lines=8> */
[----:B------:R-:W-:-:S03]  /*0980*/  IMAD.MOV.U32 R34, RZ, RZ, 0x20fd8164 ;  /* 0x20fd8164ff227424 */ /* 0x000fc600078e00ff */
[----:B------:R-:W-:Y:S01]  /*0990*/  ISETP.NE.U32.AND P0, PT, R28, 0x1, PT ;  /* 0x000000011c00780c */ /* 0x000fe20003f05070 */
[----:B------:R-:W-:-:S03]  /*09a0*/  IMAD.MOV.U32 R28, RZ, RZ, 0x3da8ff83 ;  /* 0x3da8ff83ff1c7424 */ /* 0x000fc600078e00ff */
[----:B------:R-:W-:Y:S02]  /*09b0*/  FSEL R34, R34, -8.06006814911005101289e+34, !P0 ;  /* 0xf9785eba22227808 */ /* 0x000fe40004000000 */
[----:B------:R-:W-:Y:S01]  /*09c0*/  FSEL R35, -R28, 0.11223486810922622681, !P0 ;  /* 0x3de5db651c237808 */ /* 0x000fe20004000100 */
[----:B------:R-:W-:-:S08]  /*09d0*/  DMUL R28, R32, R32 ;  /* 0x00000020201c7228 */ /* 0x000fd00000000000 */
[----:B--2---:R-:W-:-:S08]  /*09e0*/  DFMA R12, R28, R34, R12 ;  /* 0x000000221c0c722b */ /* 0x004fd0000000000c */
[C---:B------:R-:W-:Y:S01]  /*09f0*/  DFMA R12, R28.reuse, R12, R14 ;  /* 0x0000000c1c0c722b */ /* 0x040fe2000000000e */
[----:B------:R-:W2:Y:S07]  /*0a00*/  LDG.E.64 R14, desc[UR8][R24.64+-0x10] ;  /* 0xfffff008180e7981 */ /* 0x000eae000c1e1b00 */
[C---:B---3--:R-:W-:Y:S01]  /*0a10*/  DFMA R12, R28.reuse, R12, R16 ;  /* 0x0000000c1c0c722b */ /* 0x048fe20000000010 */
[----:B------:R-:W3:Y:S07]  /*0a20*/  LDG.E.64 R16, desc[UR8][R24.64+0x8] ;  /* 0x0000080818107981 */ /* 0x000eee000c1e1b00 */
[----:B------:R-:W-:-:S02]  /*0a30*/  DFMA R18, R28, R12, R18 ;  /* 0x0000000c1c12722b */ /* 0x000fc40000000012 */
[----:B------:R-:W5:Y:S06]  /*0a40*/  LDG.E.64 R12, desc[UR8][R24.64+-0x8] ;  /* 0xfffff808180c7981 */ /* 0x000f6c000c1e1b00 */
[C---:B----4-:R-:W-:Y:S02]  /*0a50*/  DFMA R20, R28.reuse, R18, R20 ;  /* 0x000000121c14722b */ /* 0x050fe40000000014 */
[----:B------:R0:W4:Y:S06]  /*0a60*/  LDG.E.64 R18, desc[UR8][R24.64] ;  /* 0x0000000818127981 */ /* 0x00012c000c1e1b00 */
[----:B------:R-:W-:-:S08]  /*0a70*/  DFMA R20, R28, R20, R22 ;  /* 0x000000141c14722b */ /* 0x000fd00000000016 */
[----:B------:R-:W-:Y:S02]  /*0a80*/  DFMA R32, R20, R32, R32 ;  /* 0x000000201420722b */ /* 0x000fe40000000020 */
[----:B------:R-:W-:-:S10]  /*0a90*/  DFMA R20, R28, R20, 1 ;  /* 0x3ff000001c14742b */ /* 0x000fd40000000014 */
[----:B------:R-:W-:Y:S02]  /*0aa0*/  FSEL R22, R20, R32, !P0 ;  /* 0x0000002014167208 */ /* 0x000fe40004000000 */
[----:B------:R-:W-:-:S06]  /*0ab0*/  FSEL R23, R21, R33, !P0 ;  /* 0x0000002115177208 */ /* 0x000fcc0004000000 */
[----:B------:R-:W-:Y:S01]  /*0ac0*/  DADD R20, RZ, -R22 ;  /* 0x00000000ff147229 */ /* 0x000fe20000000816 */
[----:B------:R-:W-:-:S09]  /*0ad0*/  LOP3.LUT P0, RZ, R0, 0x2, RZ, 0xc0, !PT ;  /* 0x0000000200ff7812 */ /* 0x000fd2000780c0ff */
[----:B------:R-:W-:Y:S02]  /*0ae0*/  FSEL R22, R22, R20, !P0 ;  /* 0x0000001416167208 */ /* 0x000fe40004000000 */
[----:B------:R-:W-:Y:S01]  /*0af0*/  FSEL R23, R23, R21, !P0 ;  /* 0x0000001517177208 */ /* 0x000fe20004000000 */
[----:B------:R-:W-:-:S04]  /*0b00*/  UIADD3 UR4, UPT, UPT, UR4, 0x1, URZ ;  /* 0x0000000104047890 */ /* 0x000fc8000fffe0ff */
[----:B------:R-:W-:Y:S01]  /*0b10*/  UISETP.NE.AND UP0, UPT, UR4, URZ, UPT ;  /* 0x000000ff0400728c */ /* 0x000fe2000bf05270 */
[----:B0-----:R-:W-:Y:S01]  /*0b20*/  IADD3 R24, P0, PT, R24, 0x20, RZ ;  /* 0x0000002018187810 */ /* 0x001fe20007f1e0ff */
[----:B------:R-:W-:-:S04]  /*0b30*/  DADD R10, R10, 1 ;  /* 0x3ff000000a0a7429 */ /* 0x000fc80000000000 */
[----:B------:R-:W-:Y:S01]  /*0b40*/  IMAD.X R25, RZ, RZ, R25, P0 ;  /* 0x000000ffff197224 */ /* 0x000fe200000e0619 */
[C---:B--2---:R-:W-:Y:S02]  /*0b50*/  DMUL R32, R22.reuse, R14 ;  /* 0x0000000e16207228 */ /* 0x044fe40000000000 */
[C---:B---3--:R-:W-:Y:S02]  /*0b60*/  DMUL R20, R22.reuse, R16 ;  /* 0x0000001016147228 */ /* 0x048fe40000000000 */
[C---:B-----5:R-:W-:Y:S02]  /*0b70*/  DMUL R28, R22.reuse, R12 ;  /* 0x0000000c161c7228 */ /* 0x060fe40000000000 */
[----:B----4-:R-:W-:-:S06]  /*0b80*/  DMUL R22, R22, R18 ;  /* 0x0000001216167228 */ /* 0x010fcc0000000000 */
[C---:B------:R-:W-:Y:S02]  /*0b90*/  DFMA R28, R30.reuse, R14, -R28 ;  /* 0x0000000e1e1c722b */ /* 0x040fe4000000081c */
[C---:B------:R-:W-:Y:S02]  /*0ba0*/  DFMA R32, R30.reuse, R12, R32 ;  /* 0x0000000c1e20722b */ /* 0x040fe40000000020 */
[C---:B------:R-:W-:Y:S02]  /*0bb0*/  DFMA R20, R30.reuse, R18, -R20 ;  /* 0x000000121e14722b */ /* 0x040fe40000000814 */
[----:B------:R-:W-:Y:S02]  /*0bc0*/  DFMA R22, R30, R16, R22 ;  /* 0x000000101e16722b */ /* 0x000fe40000000016 */
[----:B------:R-:W-:Y:S02]  /*0bd0*/  DADD R4, R28, R4 ;  /* 0x000000001c047229 */ /* 0x000fe40000000004 */
[----:B------:R-:W-:-:S02]  /*0be0*/  DADD R2, R32, R2 ;  /* 0x0000000020027229 */ /* 0x000fc40000000002 */
[----:B------:R-:W-:Y:S02]  /*0bf0*/  DADD R8, R20, R8 ;  /* 0x0000000014087229 */ /* 0x000fe40000000008 */
[----:B------:R-:W-:Y:S01]  /*0c00*/  DADD R6, R22, R6 ;  /* 0x0000000016067229 */ /* 0x000fe20000000006 */
[----:B------:R-:W-:Y:S10]  /*0c10*/  BRA.U UP0, `(.L_x_10) ;  /* 0xfffffff500d07547 */ /* 0x000ff4000b83ffff */
.L_x_2:
[----:B------:R-:W-:Y:S01]  /*0c20*/  DMUL R26, R26, 0.5 ;  /* 0x3fe000001a1a7828 */ /* 0x000fe20000000000 */
        /* <DEDUP_REMOVED lines=28> */
.L_x_14:
[----:B0-----:R-:W-:Y:S05]  /*0df0*/  BSYNC.RECONVERGENT B1 ;  /* 0x0000000000017941 */ /* 0x001fea0003800200 */
.L_x_13:
[----:B------:R-:W-:-:S07]  /*0e00*/  VIADD R0, R0, 0x1 ;  /* 0x0000000100007836 */ /* 0x000fce0000000000 */
.L_x_12:
[----:B0-----:R-:W-:Y:S05]  /*0e10*/  BSYNC.RECONVERGENT B0 ;  /* 0x0000000000007941 */ /* 0x001fea0003800200 */
.L_x_11:
[----:B------:R-:W0:Y:S01]  /*0e20*/  LDCU.64 UR4, c[0x4][0x8] ;  /* 0x01000100ff0477ac */ /* 0x000e220008000a00 */
[----:B------:R-:W-:-:S05]  /*0e30*/  IMAD.SHL.U32 R12, R0, 0x40, RZ ;  /* 0x00000040000c7824 */ /* 0x000fca00078e00ff */
[----:B------:R-:W-:-:S04]  /*0e40*/  LOP3.LUT R12, R12, 0x40, RZ, 0xc0, !PT ;  /* 0x000000400c0c7812 */ /* 0x000fc800078ec0ff */
[----:B0-----:R-:W-:-:S05]  /*0e50*/  IADD3 R28, P0, PT, R12, UR4, RZ ;  /* 0x000000040c1c7c10 */ /* 0x001fca000ff1e0ff */
[----:B------:R-:W-:-:S05]  /*0e60*/  IMAD.X R29, RZ, RZ, UR5, P0 ;  /* 0x00000005ff1d7e24 */ /* 0x000fca00080e06ff */
[----:B------:R-:W2:Y:S04]  /*0e70*/  LDG.E.128.CONSTANT R12, desc[UR8][R28.64] ;  /* 0x000000081c0c7981 */ /* 0x000ea8000c1e9d00 */
[----:B------:R-:W3:Y:S04]  /*0e80*/  LDG.E.128.CONSTANT R16, desc[UR8][R28.64+0x10] ;  /* 0x000010081c107981 */ /* 0x000ee8000c1e9d00 */
[----:B------:R-:W4:Y:S01]  /*0e90*/  LDG.E.128.CONSTANT R20, desc[UR8][R28.64+0x20] ;  /* 0x000020081c147981 */ /* 0x000f22000c1e9d00 */
[----:B------:R-:W-:Y:S01]  /*0ea0*/  LOP3.LUT R24, R0, 0x1, RZ, 0xc0, !PT ;  /* 0x0000000100187812 */ /* 0x000fe200078ec0ff */
[----:B------:R-:W-:Y:S01]  /*0eb0*/  IMAD.MOV.U32 R30, RZ, RZ, 0x20fd8164 ;  /* 0x20fd8164ff1e7424 */ /* 0x000fe200078e00ff */
[----:B------:R-:W-:Y:S01]  /*0ec0*/  DSETP.NEU.AND P1, PT, |R26|, +INF , PT ;  /* 0x7ff000001a00742a */ /* 0x000fe20003f2d200 */
[----:B------:R-:W-:Y:S01]  /*0ed0*/  IMAD.MOV.U32 R31, RZ, RZ, 0x3da8ff83 ;  /* 0x3da8ff83ff1f7424 */ /* 0x000fe200078e00ff */
[----:B------:R-:W-:Y:S01]  /*0ee0*/  ISETP.NE.U32.AND P0, PT, R24, 0x1, PT ;  /* 0x000000011800780c */ /* 0x000fe20003f05070 */
[----:B------:R-:W-:Y:S01]  /*0ef0*/  DMUL R24, R10, R10 ;  /* 0x0000000a0a187228 */ /* 0x000fe20000000000 */
[----:B------:R-:W-:Y:S02]  /*0f00*/  BSSY.RECONVERGENT B0, `(.L_x_15) ;  /* 0x000002b000007945 */ /* 0x000fe40003800200 */
[----:B------:R-:W-:-:S02]  /*0f10*/  FSEL R30, R30, -8.06006814911005101289e+34, !P0 ;  /* 0xf9785eba1e1e7808 */ /* 0x000fc40004000000 */
[----:B------:R-:W-:-:S06]  /*0f20*/  FSEL R31, -R31, 0.11223486810922622681, !P0 ;  /* 0x3de5db651f1f7808 */ /* 0x000fcc0004000100 */
[----:B--2---:R-:W-:-:S08]  /*0f30*/  DFMA R12, R24, R30, R12 ;  /* 0x0000001e180c722b */ /* 0x004fd0000000000c */
[----:B------:R-:W-:-:S08]  /*0f40*/  DFMA R12, R24, R12, R14 ;  /* 0x0000000c180c722b */ /* 0x000fd0000000000e */
[----:B---3--:R-:W-:-:S08]  /*0f50*/  DFMA R12, R24, R12, R16 ;  /* 0x0000000c180c722b */ /* 0x008fd00000000010 */
[----:B------:R-:W-:-:S08]  /*0f60*/  DFMA R12, R24, R12, R18 ;  /* 0x0000000c180c722b */ /* 0x000fd00000000012 */
[----:B----4-:R-:W-:-:S08]  /*0f70*/  DFMA R12, R24, R12, R20 ;  /* 0x0000000c180c722b */ /* 0x010fd00000000014 */
[----:B------:R-:W-:-:S08]  /*0f80*/  DFMA R12, R24, R12, R22 ;  /* 0x0000000c180c722b */ /* 0x000fd00000000016 */
[----:B------:R-:W-:Y:S02]  /*0f90*/  DFMA R10, R12, R10, R10 ;  /* 0x0000000a0c0a722b */ /* 0x000fe4000000000a */
[----:B------:R-:W-:Y:S02]  /*0fa0*/  DFMA R12, R24, R12, 1 ;  /* 0x3ff00000180c742b */ /* 0x000fe4000000000c */
[----:B------:R-:W-:-:S08]  /*0fb0*/  @!P1 DMUL R24, RZ, R26 ;  /* 0x0000001aff189228 */ /* 0x000fd00000000000 */
[----:B------:R-:W-:Y:S02]  /*0fc0*/  FSEL R12, R12, R10, !P0 ;  /* 0x0000000a0c0c7208 */ /* 0x000fe40004000000 */
[----:B------:R-:W-:Y:S02]  /*0fd0*/  FSEL R13, R13, R11, !P0 ;  /* 0x0000000b0d0d7208 */ /* 0x000fe40004000000 */
[----:B------:R-:W-:Y:S01]  /*0fe0*/  LOP3.LUT P0, RZ, R0, 0x2, RZ, 0xc0, !PT ;  /* 0x0000000200ff7812 */ /* 0x000fe2000780c0ff */
[----:B------:R-:W-:-:S03]  /*0ff0*/  @!P1 IMAD.MOV.U32 R0, RZ, RZ, RZ ;  /* 0x000000ffff009224 */ /* 0x000fc600078e00ff */
[----:B------:R-:W-:-:S10]  /*1000*/  DADD R10, RZ, -R12 ;  /* 0x00000000ff0a7229 */ /* 0x000fd4000000080c */
[----:B------:R-:W-:Y:S02]  /*1010*/  FSEL R10, R12, R10, !P0 ;  /* 0x0000000a0c0a7208 */ /* 0x000fe40004000000 */
[----:B------:R-:W-:-:S06]  /*1020*/  FSEL R11, R13, R11, !P0 ;  /* 0x0000000b0d0b7208 */ /* 0x000fcc0004000000 */
[----:B------:R-:W-:Y:S01]  /*1030*/  DFMA R4, R10, R8, R4 ;  /* 0x000000080a04722b */ /* 0x000fe20000000004 */
[----:B------:R-:W-:Y:S10]  /*1040*/  @!P1 BRA `(.L_x_16) ;  /* 0x0000000000589947 */ /* 0x000ff40003800000 */
[----:B------:R-:W-:Y:S01]  /*1050*/  UMOV UR4, 0x6dc9c883 ;  /* 0x6dc9c88300047882 */ /* 0x000fe20000000000 */
[----:B------:R-:W-:Y:S01]  /*1060*/  UMOV UR5, 0x3fe45f30 ;  /* 0x3fe45f3000057882 */ /* 0x000fe20000000000 */
[C---:B------:R-:W-:Y:S02]  /*1070*/  DSETP.GE.AND P0, PT, |R26|.reuse, 2.14748364800000000000e+09, PT ;  /* 0x41e000001a00742a */ /* 0x040fe40003f06200 */
        /* <DEDUP_REMOVED lines=16> */
[----:B------:R-:W-:Y:S05]  /*1180*/  CALL.REL.NOINC `($_Z10FFT_KernelP10ComplexNumS0_i$__internal_trig_reduction_slowpathd) ;  /* 0x0000000800207944 */ /* 0x000fea0003c00000 */
[----:B------:R-:W-:Y:S02]  /*1190*/  IMAD.MOV.U32 R24, RZ, RZ, R12 ;  /* 0x000000ffff187224 */ /* 0x000fe400078e000c */
[----:B------:R-:W-:-:S07]  /*11a0*/  IMAD.MOV.U32 R25, RZ, RZ, R13 ;  /* 0x000000ffff197224 */ /* 0x000fce00078e000d */
.L_x_16:
[----:B------:R-:W-:Y:S05]  /*11b0*/  BSYNC.RECONVERGENT B0 ;  /* 0x0000000000007941 */ /* 0x000fea0003800200 */
.L_x_15:
        /* <DEDUP_REMOVED lines=10> */
[----:B------:R-:W0:Y:S01]  /*1260*/  S2UR UR4, SR_CTAID.X ;  /* 0x00000000000479c3 */ /* 0x000e220000002500 */
[----:B------:R-:W-:Y:S01]  /*1270*/  IMAD.MOV.U32 R31, RZ, RZ, 0x3da8ff83 ;  /* 0x3da8ff83ff1f7424 */ /* 0x000fe200078e00ff */
[----:B------:R-:W-:Y:S01]  /*1280*/  ISETP.NE.U32.AND P0, PT, R26, 0x1, PT ;  /* 0x000000011a00780c */ /* 0x000fe20003f05070 */
[----:B------:R-:W-:-:S02]  /*1290*/  DMUL R26, R24, R24 ;  /* 0x00000018181a7228 */ /* 0x000fc40000000000 */
[----:B------:R-:W-:Y:S01]  /*12a0*/  DFMA R10, R10, R6, R2 ;  /* 0x000000060a0a722b */ /* 0x000fe20000000002 */
[----:B------:R-:W-:Y:S02]  /*12b0*/  FSEL R30, R30, -8.06006814911005101289e+34, !P0 ;  /* 0xf9785eba1e1e7808 */ /* 0x000fe40004000000 */
[----:B------:R-:W-:-:S06]  /*12c0*/  FSEL R31, -R31, 0.11223486810922622681, !P0 ;  /* 0x3de5db651f1f7808 */ /* 0x000fcc0004000100 */
[----:B--2---:R-:W-:-:S08]  /*12d0*/  DFMA R12, R26, R30, R12 ;  /* 0x0000001e1a0c722b */ /* 0x004fd0000000000c */
[----:B------:R-:W-:-:S08]  /*12e0*/  DFMA R12, R26, R12, R14 ;  /* 0x0000000c1a0c722b */ /* 0x000fd0000000000e */
[C---:B---3--:R-:W-:Y:S01]  /*12f0*/  DFMA R12, R26.reuse, R12, R16 ;  /* 0x0000000c1a0c722b */ /* 0x048fe20000000010 */
[----:B------:R-:W1:Y:S07]  /*1300*/  LDC.64 R16, c[0x0][0x388] ;  /* 0x0000e200ff107b82 */ /* 0x000e6e0000000a00 */
[C---:B------:R-:W-:Y:S01]  /*1310*/  DFMA R12, R26.reuse, R12, R18 ;  /* 0x0000000c1a0c722b */ /* 0x040fe20000000012 */
[----:B------:R-:W0:Y:S01]  /*1320*/  S2R R19, SR_TID.X ;  /* 0x0000000000137919 */ /* 0x000e220000002100 */
[----:B------:R-:W0:Y:S06]  /*1330*/  LDC R18, c[0x0][0x360] ;  /* 0x0000d800ff127b82 */ /* 0x000e2c0000000800 */
[----:B----4-:R-:W-:-:S08]  /*1340*/  DFMA R12, R26, R12, R20 ;  /* 0x0000000c1a0c722b */ /* 0x010fd00000000014 */
[----:B------:R-:W-:-:S08]  /*1350*/  DFMA R12, R26, R12, R22 ;  /* 0x0000000c1a0c722b */ /* 0x000fd00000000016 */
[----:B------:R-:W-:Y:S02]  /*1360*/  DFMA R24, R12, R24, R24 ;  /* 0x000000180c18722b */ /* 0x000fe40000000018 */
[----:B------:R-:W-:-:S10]  /*1370*/  DFMA R12, R26, R12, 1 ;  /* 0x3ff000001a0c742b */ /* 0x000fd4000000000c */
[----:B------:R-:W-:Y:S02]  /*1380*/  FSEL R14, R12, R24, !P0 ;  /* 0x000000180c0e7208 */ /* 0x000fe40004000000 */
[----:B------:R-:W-:Y:S02]  /*1390*/  FSEL R15, R13, R25, !P0 ;  /* 0x000000190d0f7208 */ /* 0x000fe40004000000 */
[----:B------:R-:W-:-:S04]  /*13a0*/  LOP3.LUT P0, RZ, R0, 0x2, RZ, 0xc0, !PT ;  /* 0x0000000200ff7812 */ /* 0x000fc8000780c0ff */
[----:B------:R-:W-:-:S10]  /*13b0*/  DADD R12, RZ, -R14 ;  /* 0x00000000ff0c7229 */ /* 0x000fd4000000080e */
[----:B------:R-:W-:Y:S02]  /*13c0*/  FSEL R2, R14, R12, !P0 ;  /* 0x0000000c0e027208 */ /* 0x000fe40004000000 */
[----:B------:R-:W-:Y:S01]  /*13d0*/  FSEL R3, R15, R13, !P0 ;  /* 0x0000000d0f037208 */ /* 0x000fe20004000000 */
[----:B0-----:R-:W-:-:S05]  /*13e0*/  IMAD R13, R18, UR4, R19 ;  /* 0x00000004120d7c24 */ /* 0x001fca000f8e0213 */
[C---:B------:R-:W-:Y:S02]  /*13f0*/  DFMA R4, R2.reuse, -R6, R4 ;  /* 0x800000060204722b */ /* 0x040fe40000000004 */
[----:B------:R-:W-:Y:S01]  /*1400*/  DFMA R10, R2, R8, R10 ;  /* 0x00000008020a722b */ /* 0x000fe2000000000a */
[----:B-1----:R-:W-:-:S05]  /*1410*/  IMAD.WIDE R2, R13, 0x10, R16 ;  /* 0x000000100d027825 */ /* 0x002fca00078e0210 */
[----:B------:R-:W-:Y:S04]  /*1420*/  STG.E.64 desc[UR8][R2.64], R4 ;  /* 0x0000000402007986 */ /* 0x000fe8000c101b08 */
[----:B------:R-:W-:Y:S01]  /*1430*/  STG.E.64 desc[UR8][R2.64+0x8], R10 ;  /* 0x0000080a02007986 */ /* 0x000fe2000c101b08 */
[----:B------:R-:W-:Y:S05]  /*1440*/  EXIT ;  /* 0x000000000000794d */ /* 0x000fea0003800000 */
        .weak           $__internal_0_$__cuda_sm20_div_rn_f64_full
        .type           $__internal_0_$__cuda_sm20_div_rn_f64_full,@function
        .size           $__internal_0_$__cuda_sm20_div_rn_f64_full,($_Z10FFT_KernelP10ComplexNumS0_i$__internal_trig_reduction_slowpathd - $__internal_0_$__cuda_sm20_div_rn_f64_full)
$__internal_0_$__cuda_sm20_div_rn_f64_full:
[C---:B------:R-:W-:Y:S01]  /*1450*/  FSETP.GEU.AND P0, PT, |R3|.reuse, 1.469367938527859385e-39, PT ;  /* 0x001000000300780b */ /* 0x040fe20003f0e200 */
[----:B------:R-:W-:Y:S01]  /*1460*/  IMAD.MOV.U32 R10, RZ, RZ, 0x1 ;  /* 0x00000001ff0a7424 */ /* 0x000fe200078e00ff */
[----:B------:R-:W-:Y:S01]  /*1470*/  LOP3.LUT R4, R3, 0x800fffff, RZ, 0xc0, !PT ;  /* 0x800fffff03047812 */ /* 0x000fe200078ec0ff */
[----:B------:R-:W-:Y:S01]  /*1480*/  BSSY.RECONVERGENT B1, `(.L_x_17) ;  /* 0x0000054000017945 */ /* 0x000fe20003800200 */
[C---:B------:R-:W-:Y:S02]  /*1490*/  FSETP.GEU.AND P2, PT, |R7|.reuse, 1.469367938527859385e-39, PT ;  /* 0x001000000700780b */ /* 0x040fe40003f4e200 */
[----:B------:R-:W-:Y:S01]  /*14a0*/  LOP3.LUT R5, R4, 0x3ff00000, RZ, 0xfc, !PT ;  /* 0x3ff0000004057812 */ /* 0x000fe200078efcff */
[----:B------:R-:W-:Y:S01]  /*14b0*/  IMAD.MOV.U32 R4, RZ, RZ, R2 ;  /* 0x000000ffff047224 */ /* 0x000fe200078e0002 */
[----:B------:R-:W-:Y:S02]  /*14c0*/  LOP3.LUT R9, R7, 0x7ff00000, RZ, 0xc0, !PT ;  /* 0x7ff0000007097812 */ /* 0x000fe400078ec0ff */
[----:B------:R-:W-:-:S03]  /*14d0*/  LOP3.LUT R20, R3, 0x7ff00000, RZ, 0xc0, !PT ;  /* 0x7ff0000003147812 */ /* 0x000fc600078ec0ff */
[----:B------:R-:W-:Y:S01]  /*14e0*/  @!P0 DMUL R4, R2, 8.98846567431157953865e+307 ;  /* 0x7fe0000002048828 */ /* 0x000fe20000000000 */
[----:B------:R-:W-:Y:S01]  /*14f0*/  ISETP.GE.U32.AND P1, PT, R9, R20, PT ;  /* 0x000000140900720c */ /* 0x000fe20003f26070 */
[----:B------:R-:W-:Y:S02]  /*1500*/  IMAD.MOV.U32 R21, RZ, RZ, R9 ;  /* 0x000000ffff157224 */ /* 0x000fe400078e0009 */
[----:B------:R-:W-:Y:S02]  /*1510*/  @!P2 LOP3.LUT R14, R3, 0x7ff00000, RZ, 0xc0, !PT ;  /* 0x7ff00000030ea812 */ /* 0x000fe400078ec0ff */
[----:B------:R-:W0:Y:S02]  /*1520*/  MUFU.RCP64H R11, R5 ;  /* 0x00000005000b7308 */ /* 0x000e240000001800 */
[----:B------:R-:W-:Y:S01]  /*1530*/  @!P2 ISETP.GE.U32.AND P3, PT, R9, R14, PT ;  /* 0x0000000e0900a20c */ /* 0x000fe20003f66070 */
[----:B------:R-:W-:Y:S01]  /*1540*/  IMAD.MOV.U32 R14, RZ, RZ, 0x1ca00000 ;  /* 0x1ca00000ff0e7424 */ /* 0x000fe200078e00ff */
[----:B------:R-:W-:-:S05]  /*1550*/  @!P0 LOP3.LUT R20, R5, 0x7ff00000, RZ, 0xc0, !PT ;  /* 0x7ff0000005148812 */ /* 0x000fca00078ec0ff */
[----:B------:R-:W-:Y:S01]  /*1560*/  VIADD R22, R20, 0xffffffff ;  /* 0xffffffff14167836 */ /* 0x000fe20000000000 */
[----:B0-----:R-:W-:-:S08]  /*1570*/  DFMA R12, R10, -R4, 1 ;  /* 0x3ff000000a0c742b */ /* 0x001fd00000000804 */
[----:B------:R-:W-:-:S08]  /*1580*/  DFMA R12, R12, R12, R12 ;  /* 0x0000000c0c0c722b */ /* 0x000fd0000000000c */
[----:B------:R-:W-:Y:S01]  /*1590*/  DFMA R16, R10, R12, R10 ;  /* 0x0000000c0a10722b */ /* 0x000fe2000000000a */
[C---:B------:R-:W-:Y:S01]  /*15a0*/  @!P2 SEL R13, R14.reuse, 0x63400000, !P3 ;  /* 0x634000000e0da807 */ /* 0x040fe20005800000 */
[----:B------:R-:W-:Y:S01]  /*15b0*/  IMAD.MOV.U32 R10, RZ, RZ, R6 ;  /* 0x000000ffff0a7224 */ /* 0x000fe200078e0006 */
[----:B------:R-:W-:Y:S01]  /*15c0*/  SEL R11, R14, 0x63400000, !P1 ;  /* 0x634000000e0b7807 */ /* 0x000fe20004800000 */
[----:B------:R-:W-:Y:S01]  /*15d0*/  @!P2 IMAD.MOV.U32 R12, RZ, RZ, RZ ;  /* 0x000000ffff0ca224 */ /* 0x000fe200078e00ff */
[--C-:B------:R-:W-:Y:S02]  /*15e0*/  @!P2 LOP3.LUT R13, R13, 0x80000000, R7.reuse, 0xf8, !PT ;  /* 0x800000000d0da812 */ /* 0x100fe400078ef807 */
[----:B------:R-:W-:Y:S01]  /*15f0*/  LOP3.LUT R11, R11, 0x800fffff, R7, 0xf8, !PT ;  /* 0x800fffff0b0b7812 */ /* 0x000fe200078ef807 */
[----:B------:R-:W-:Y:S01]  /*1600*/  DFMA R18, R16, -R4, 1 ;  /* 0x3ff000001012742b */ /* 0x000fe20000000804 */
[----:B------:R-:W-:-:S06]  /*1610*/  @!P2 LOP3.LUT R13, R13, 0x100000, RZ, 0xfc, !PT ;  /* 0x001000000d0da812 */ /* 0x000fcc00078efcff */
[----:B------:R-:W-:Y:S02]  /*1620*/  @!P2 DFMA R10, R10, 2, -R12 ;  /* 0x400000000a0aa82b */ /* 0x000fe4000000080c */
[----:B------:R-:W-:-:S08]  /*1630*/  DFMA R18, R16, R18, R16 ;  /* 0x000000121012722b */ /* 0x000fd00000000010 */
[----:B------:R-:W-:Y:S01]  /*1640*/  @!P2 LOP3.LUT R21, R11, 0x7ff00000, RZ, 0xc0, !PT ;  /* 0x7ff000000b15a812 */ /* 0x000fe200078ec0ff */
[----:B------:R-:W-:-:S04]  /*1650*/  DMUL R12, R18, R10 ;  /* 0x0000000a120c7228 */ /* 0x000fc80000000000 */
[----:B------:R-:W-:-:S04]  /*1660*/  VIADD R15, R21, 0xffffffff ;  /* 0xffffffff150f7836 */ /* 0x000fc80000000000 */
[----:B------:R-:W-:Y:S01]  /*1670*/  DFMA R16, R12, -R4, R10 ;  /* 0x800000040c10722b */ /* 0x000fe2000000000a */
[----:B------:R-:W-:-:S04]  /*1680*/  ISETP.GT.U32.AND P0, PT, R15, 0x7feffffe, PT ;  /* 0x7feffffe0f00780c */ /* 0x000fc80003f04070 */
[----:B------:R-:W-:-:S03]  /*1690*/  ISETP.GT.U32.OR P0, PT, R22, 0x7feffffe, P0 ;  /* 0x7feffffe1600780c */ /* 0x000fc60000704470 */
[----:B------:R-:W-:-:S10]  /*16a0*/  DFMA R12, R18, R16, R12 ;  /* 0x00000010120c722b */ /* 0x000fd4000000000c */
[----:B------:R-:W-:Y:S05]  /*16b0*/  @P0 BRA `(.L_x_18) ;  /* 0x00000000006c0947 */ /* 0x000fea0003800000 */
[----:B------:R-:W-:-:S04]  /*16c0*/  LOP3.LUT R16, R3, 0x7ff00000, RZ, 0xc0, !PT ;  /* 0x7ff0000003107812 */ /* 0x000fc800078ec0ff */
[CC--:B------:R-:W-:Y:S02]  /*16d0*/  VIADDMNMX R6, R9.reuse, -R16.reuse, 0xb9600000, !PT ;  /* 0xb960000009067446 */ /* 0x0c0fe40007800910 */
[----:B------:R-:W-:Y:S02]  /*16e0*/  ISETP.GE.U32.AND P0, PT, R9, R16, PT ;  /* 0x000000100900720c */ /* 0x000fe40003f06070 */
[----:B------:R-:W-:Y:S02]  /*16f0*/  VIMNMX R6, PT, PT, R6, 0x46a00000, PT ;  /* 0x46a0000006067848 */ /* 0x000fe40003fe0100 */
[----:B------:R-:W-:-:S05]  /*1700*/  SEL R9, R14, 0x63400000, !P0 ;  /* 0x634000000e097807 */ /* 0x000fca0004000000 */
[----:B------:R-:W-:Y:S02]  /*1710*/  IMAD.IADD R9, R6, 0x1, -R9 ;  /* 0x0000000106097824 */ /* 0x000fe400078e0a09 */
[----:B------:R-:W-:Y:S02]  /*1720*/  IMAD.MOV.U32 R6, RZ, RZ, RZ ;  /* 0x000000ffff067224 */ /* 0x000fe400078e00ff */
[----:B------:R-:W-:-:S06]  /*1730*/  VIADD R7, R9, 0x7fe00000 ;  /* 0x7fe0000009077836 */ /* 0x000fcc0000000000 */
[----:B------:R-:W-:-:S10]  /*1740*/  DMUL R14, R12, R6 ;  /* 0x000000060c0e7228 */ /* 0x000fd40000000000 */
[----:B------:R-:W-:-:S13]  /*1750*/  FSETP.GTU.AND P0, PT, |R15|, 1.469367938527859385e-39, PT ;  /* 0x001000000f00780b */ /* 0x000fda0003f0c200 */
[----:B------:R-:W-:Y:S05]  /*1760*/  @P0 BRA `(.L_x_19) ;  /* 0x0000000000940947 */ /* 0x000fea0003800000 */
[----:B------:R-:W-:Y:S01]  /*1770*/  DFMA R4, R12, -R4, R10 ;  /* 0x800000040c04722b */ /* 0x000fe2000000000a */
[----:B------:R-:W-:-:S09]  /*1780*/  IMAD.MOV.U32 R6, RZ, RZ, RZ ;  /* 0x000000ffff067224 */ /* 0x000fd200078e00ff */
[C---:B------:R-:W-:Y:S02]  /*1790*/  FSETP.NEU.AND P0, PT, R5.reuse, RZ, PT ;  /* 0x000000ff0500720b */ /* 0x040fe40003f0d000 */
[----:B------:R-:W-:-:S04]  /*17a0*/  LOP3.LUT R11, R5, 0x80000000, R3, 0x48, !PT ;  /* 0x80000000050b7812 */ /* 0x000fc800078e4803 */
[----:B------:R-:W-:-:S07]  /*17b0*/  LOP3.LUT R7, R11, R7, RZ, 0xfc, !PT ;  /* 0x000000070b077212 */ /* 0x000fce00078efcff */
[----:B------:R-:W-:Y:S05]  /*17c0*/  @!P0 BRA `(.L_x_19) ;  /* 0x00000000007c8947 */ /* 0x000fea0003800000 */
[----:B------:R-:W-:Y:S01]  /*17d0*/  IMAD.MOV R3, RZ, RZ, -R9 ;  /* 0x000000ffff037224 */ /* 0x000fe200078e0a09 */
[----:B------:R-:W-:Y:S01]  /*17e0*/  DMUL.RP R6, R12, R6 ;  /* 0x000000060c067228 */ /* 0x000fe20000008000 */
[----:B------:R-:W-:Y:S01]  /*17f0*/  IMAD.MOV.U32 R2, RZ, RZ, RZ ;  /* 0x000000ffff027224 */ /* 0x000fe200078e00ff */
[----:B------:R-:W-:-:S05]  /*1800*/  IADD3 R9, PT, PT, -R9, -0x43300000, RZ ;  /* 0xbcd0000009097810 */ /* 0x000fca0007ffe1ff */
[----:B------:R-:W-:-:S03]  /*1810*/  DFMA R2, R14, -R2, R12 ;  /* 0x800000020e02722b */ /* 0x000fc6000000000c */
[----:B------:R-:W-:-:S07]  /*1820*/  LOP3.LUT R11, R7, R11, RZ, 0x3c, !PT ;  /* 0x0000000b070b7212 */ /* 0x000fce00078e3cff */
[----:B------:R-:W-:-:S04]  /*1830*/  FSETP.NEU.AND P0, PT, |R3|, R9, PT ;  /* 0x000000090300720b */ /* 0x000fc80003f0d200 */
[----:B------:R-:W-:Y:S02]  /*1840*/  FSEL R14, R6, R14, !P0 ;  /* 0x0000000e060e7208 */ /* 0x000fe40004000000 */
[----:B------:R-:W-:Y:S01]  /*1850*/  FSEL R15, R11, R15, !P0 ;  /* 0x0000000f0b0f7208 */ /* 0x000fe20004000000 */
[----:B------:R-:W-:Y:S06]  /*1860*/  BRA `(.L_x_19) ;  /* 0x0000000000547947 */ /* 0x000fec0003800000 */
.L_x_18:
[----:B------:R-:W-:-:S14]  /*1870*/  DSETP.NAN.AND P0, PT, R6, R6, PT ;  /* 0x000000060600722a */ /* 0x000fdc0003f08000 */
[----:B------:R-:W-:Y:S05]  /*1880*/  @P0 BRA `(.L_x_20) ;  /* 0x0000000000440947 */ /* 0x000fea0003800000 */
[----:B------:R-:W-:-:S14]  /*1890*/  DSETP.NAN.AND P0, PT, R2, R2, PT ;  /* 0x000000020200722a */ /* 0x000fdc0003f08000 */
[----:B------:R-:W-:Y:S05]  /*18a0*/  @P0 BRA `(.L_x_21) ;  /* 0x0000000000300947 */ /* 0x000fea0003800000 */
[----:B------:R-:W-:Y:S01]  /*18b0*/  ISETP.NE.AND P0, PT, R21, R20, PT ;  /* 0x000000141500720c */ /* 0x000fe20003f05270 */
[----:B------:R-:W-:Y:S02]  /*18c0*/  IMAD.MOV.U32 R14, RZ, RZ, 0x0 ;  /* 0x00000000ff0e7424 */ /* 0x000fe400078e00ff */
[----:B------:R-:W-:-:S10]  /*18d0*/  IMAD.MOV.U32 R15, RZ, RZ, -0x80000 ;  /* 0xfff80000ff0f7424 */ /* 0x000fd400078e00ff */
[----:B------:R-:W-:Y:S05]  /*18e0*/  @!P0 BRA `(.L_x_19) ;  /* 0x0000000000348947 */ /* 0x000fea0003800000 */
[----:B------:R-:W-:Y:S02]  /*18f0*/  ISETP.NE.AND P0, PT, R21, 0x7ff00000, PT ;  /* 0x7ff000001500780c */ /* 0x000fe40003f05270 */
[----:B------:R-:W-:Y:S02]  /*1900*/  LOP3.LUT R15, R7, 0x80000000, R3, 0x48, !PT ;  /* 0x80000000070f7812 */ /* 0x000fe400078e4803 */
[----:B------:R-:W-:-:S13]  /*1910*/  ISETP.EQ.OR P0, PT, R20, RZ, !P0 ;  /* 0x000000ff1400720c */ /* 0x000fda0004702670 */
[----:B------:R-:W-:Y:S01]  /*1920*/  @P0 LOP3.LUT R2, R15, 0x7ff00000, RZ, 0xfc, !PT ;  /* 0x7ff000000f020812 */ /* 0x000fe200078efcff */
[----:B------:R-:W-:Y:S02]  /*1930*/  @!P0 IMAD.MOV.U32 R14, RZ, RZ, RZ ;  /* 0x000000ffff0e8224 */ /* 0x000fe400078e00ff */
[----:B------:R-:W-:Y:S02]  /*1940*/  @P0 IMAD.MOV.U32 R14, RZ, RZ, RZ ;  /* 0x000000ffff0e0224 */ /* 0x000fe400078e00ff */
[----:B------:R-:W-:Y:S01]  /*1950*/  @P0 IMAD.MOV.U32 R15, RZ, RZ, R2 ;  /* 0x000000ffff0f0224 */ /* 0x000fe200078e0002 */
[----:B------:R-:W-:Y:S06]  /*1960*/  BRA `(.L_x_19) ;  /* 0x0000000000147947 */ /* 0x000fec0003800000 */
.L_x_21:
[----:B------:R-:W-:Y:S01]  /*1970*/  LOP3.LUT R15, R3, 0x80000, RZ, 0xfc, !PT ;  /* 0x00080000030f7812 */ /* 0x000fe200078efcff */
[----:B------:R-:W-:Y:S01]  /*1980*/  IMAD.MOV.U32 R14, RZ, RZ, R2 ;  /* 0x000000ffff0e7224 */ /* 0x000fe200078e0002 */
[----:B------:R-:W-:Y:S06]  /*1990*/  BRA `(.L_x_19) ;  /* 0x0000000000087947 */ /* 0x000fec0003800000 */
.L_x_20:
[----:B------:R-:W-:Y:S01]  /*19a0*/  LOP3.LUT R15, R7, 0x80000, RZ, 0xfc, !PT ;  /* 0x00080000070f7812 */ /* 0x000fe200078efcff */
[----:B------:R-:W-:-:S07]  /*19b0*/  IMAD.MOV.U32 R14, RZ, RZ, R6 ;  /* 0x000000ffff0e7224 */ /* 0x000fce00078e0006 */
.L_x_19:
[----:B------:R-:W-:Y:S05]  /*19c0*/  BSYNC.RECONVERGENT B1 ;  /* 0x0000000000017941 */ /* 0x000fea0003800200 */
.L_x_17:
[----:B------:R-:W-:Y:S02]  /*19d0*/  IMAD.MOV.U32 R9, RZ, RZ, 0x0 ;  /* 0x00000000ff097424 */ /* 0x000fe400078e00ff */
[----:B------:R-:W-:Y:S02]  /*19e0*/  IMAD.MOV.U32 R26, RZ, RZ, R14 ;  /* 0x000000ffff1a7224 */ /* 0x000fe400078e000e */
[----:B------:R-:W-:Y:S01]  /*19f0*/  IMAD.MOV.U32 R27, RZ, RZ, R15 ;  /* 0x000000ffff1b7224 */ /* 0x000fe200078e000f */
[----:B------:R-:W-:Y:S06]  /*1a00*/  RET.REL.NODEC R8 `(_Z10FFT_KernelP10ComplexNumS0_i) ;  /* 0xffffffe4087c7950 */ /* 0x000fec0003c3ffff */
        .type           $_Z10FFT_KernelP10ComplexNumS0_i$__internal_trig_reduction_slowpathd,@function
        .size           $_Z10FFT_KernelP10ComplexNumS0_i$__internal_trig_reduction_slowpathd,(.L_x_31 - $_Z10FFT_KernelP10ComplexNumS0_i$__internal_trig_reduction_slowpathd)
$_Z10FFT_KernelP10ComplexNumS0_i$__internal_trig_reduction_slowpathd:
[--C-:B------:R-:W-:Y:S01]  /*1a10*/  SHF.R.U32.HI R33, RZ, 0x14, R32.reuse ;  /* 0x00000014ff217819 */ /* 0x100fe20000011620 */
[----:B------:R-:W-:Y:S02]  /*1a20*/  IMAD.MOV.U32 R13, RZ, RZ, R32 ;  /* 0x000000ffff0d7224 */ /* 0x000fe400078e0020 */
[----:B------:R-:W-:Y:S01]  /*1a30*/  IMAD.MOV.U32 R18, RZ, RZ, RZ ;  /* 0x000000ffff127224 */ /* 0x000fe200078e00ff */
[----:B------:R-:W-:-:S04]  /*1a40*/  LOP3.LUT R0, R33, 0x7ff, RZ, 0xc0, !PT ;  /* 0x000007ff21007812 */ /* 0x000fc800078ec0ff */
[----:B------:R-:W-:-:S13]  /*1a50*/  ISETP.NE.AND P0, PT, R0, 0x7ff, PT ;  /* 0x000007ff0000780c */ /* 0x000fda0003f05270 */
[----:B------:R-:W-:Y:S05]  /*1a60*/  @!P0 BRA `(.L_x_22) ;  /* 0x00000008005c8947 */ /* 0x000fea0003800000 */
[----:B------:R-:W-:Y:S01]  /*1a70*/  VIADD R0, R0, 0xfffffc00 ;  /* 0xfffffc0000007836 */ /* 0x000fe20000000000 */
[----:B------:R-:W-:Y:S01]  /*1a80*/  BSSY.RECONVERGENT B2, `(.L_x_23) ;  /* 0x0000031000027945 */ /* 0x000fe20003800200 */
[----:B------:R-:W-:-:S03]  /*1a90*/  CS2R R18, SRZ ;  /* 0x0000000000127805 */ /* 0x000fc6000001ff00 */
[----:B------:R-:W-:Y:S02]  /*1aa0*/  SHF.R.U32.HI R15, RZ, 0x6, R0 ;  /* 0x00000006ff0f7819 */ /* 0x000fe40000011600 */
[----:B------:R-:W-:Y:S02]  /*1ab0*/  ISETP.GE.U32.AND P0, PT, R0, 0x80, PT ;  /* 0x000000800000780c */ /* 0x000fe40003f06070 */
[C---:B------:R-:W-:Y:S02]  /*1ac0*/  IADD3 R14, PT, PT, -R15.reuse, 0x13, RZ ;  /* 0x000000130f0e7810 */ /* 0x040fe40007ffe1ff */
[----:B------:R-:W-:Y:S02]  /*1ad0*/  IADD3 R0, PT, PT, -R15, 0xf, RZ ;  /* 0x0000000f0f007810 */ /* 0x000fe40007ffe1ff */
[----:B------:R-:W-:-:S04]  /*1ae0*/  SEL R14, R14, 0x12, P0 ;  /* 0x000000120e0e7807 */ /* 0x000fc80000000000 */
[----:B------:R-:W-:-:S13]  /*1af0*/  ISETP.GE.AND P0, PT, R0, R14, PT ;  /* 0x0000000e0000720c */ /* 0x000fda0003f06270 */
[----:B------:R-:W-:Y:S05]  /*1b00*/  @P0 BRA `(.L_x_24) ;  /* 0x0000000000a00947 */ /* 0x000fea0003800000 */
[----:B------:R-:W0:Y:S01]  /*1b10*/  LDC.64 R34, c[0x0][0x358] ;  /* 0x0000d600ff227b82 */ /* 0x000e220000000a00 */
[C---:B------:R-:W-:Y:S01]  /*1b20*/  SHF.L.U64.HI R16, R12.reuse, 0xb, R13 ;  /* 0x0000000b0c107819 */ /* 0x040fe2000001020d */
[----:B------:R-:W-:Y:S01]  /*1b30*/  IMAD.SHL.U32 R13, R12, 0x800, RZ ;  /* 0x000008000c0d7824 */ /* 0x000fe200078e00ff */
[----:B------:R-:W-:Y:S01]  /*1b40*/  BSSY.RECONVERGENT B3, `(.L_x_25) ;  /* 0x0000023000037945 */ /* 0x000fe20003800200 */
[----:B------:R-:W-:Y:S01]  /*1b50*/  IADD3 R12, PT, PT, RZ, -R15, -R14 ;  /* 0x8000000fff0c7210 */ /* 0x000fe20007ffe80e */
[----:B------:R-:W-:Y:S01]  /*1b60*/  IMAD.MOV.U32 R15, RZ, RZ, RZ ;  /* 0x000000ffff0f7224 */ /* 0x000fe200078e00ff */
[----:B------:R-:W-:Y:S02]  /*1b70*/  CS2R R18, SRZ ;  /* 0x0000000000127805 */ /* 0x000fe4000001ff00 */
[----:B------:R-:W-:-:S07]  /*1b80*/  LOP3.LUT R16, R16, 0x80000000, RZ, 0xfc, !PT ;  /* 0x8000000010107812 */ /* 0x000fce00078efcff */
.L_x_26:
[----:B------:R-:W1:Y:S01]  /*1b90*/  LDC.64 R20, c[0x4][RZ] ;  /* 0x01000000ff147b82 */ /* 0x000e620000000a00 */
[----:B0-----:R-:W-:Y:S02]  /*1ba0*/  R2UR UR6, R34 ;  /* 0x00000000220672ca */ /* 0x001fe400000e0000 */
[----:B------:R-:W-:Y:S01]  /*1bb0*/  R2UR UR7, R35 ;  /* 0x00000000230772ca */ /* 0x000fe200000e0000 */
[----:B-1----:R-:W-:-:S12]  /*1bc0*/  IMAD.WIDE R20, R0, 0x8, R20 ;  /* 0x0000000800147825 */ /* 0x002fd800078e0214 */
[----:B------:R-:W2:Y:S01]  /*1bd0*/  LDG.E.64.CONSTANT R20, desc[UR6][R20.64] ;  /* 0x0000000614147981 */ /* 0x000ea2000c1e9b00 */
[----:B------:R-:W-:Y:S02]  /*1be0*/  IMAD.MOV.U32 R36, RZ, RZ, R18 ;  /* 0x000000ffff247224 */ /* 0x000fe400078e0012 */
[----:B------:R-:W-:Y:S02]  /*1bf0*/  IMAD.MOV.U32 R37, RZ, RZ, R19 ;  /* 0x000000ffff257224 */ /* 0x000fe400078e0013 */
[----:B------:R-:W-:Y:S02]  /*1c00*/  VIADD R12, R12, 0x1 ;  /* 0x000000010c0c7836 */ /* 0x000fe40000000000 */
[----:B------:R-:W-:Y:S02]  /*1c10*/  VIADD R0, R0, 0x1 ;  /* 0x0000000100007836 */ /* 0x000fe40000000000 */
[----:B--2---:R-:W-:-:S04]  /*1c20*/  IMAD.WIDE.U32 R36, P2, R20, R13, R36 ;  /* 0x0000000d14247225 */ /* 0x004fc80007840024 */
[----:B------:R-:W-:Y:S02]  /*1c30*/  IMAD R17, R20, R16, RZ ;  /* 0x0000001014117224 */ /* 0x000fe400078e02ff */
[----:B------:R-:W-:-:S03]  /*1c40*/  IMAD R18, R21, R13, RZ ;  /* 0x0000000d15127224 */ /* 0x000fc600078e02ff */
[----:B------:R-:W-:-:S04]  /*1c50*/  IADD3 R17, P0, PT, R17, R37, RZ ;  /* 0x0000002511117210 */ /* 0x000fc80007f1e0ff */
[----:B------:R-:W-:Y:S01]  /*1c60*/  IADD3 R19, P1, PT, R18, R17, RZ ;  /* 0x0000001112137210 */ /* 0x000fe20007f3e0ff */
[C---:B------:R-:W-:Y:S02]  /*1c70*/  IMAD R17, R15.reuse, 0x8, R1 ;  /* 0x000000080f117824 */ /* 0x040fe400078e0201 */
[----:B------:R-:W-:Y:S02]  /*1c80*/  IMAD.MOV.U32 R18, RZ, RZ, R36 ;  /* 0x000000ffff127224 */ /* 0x000fe400078e0024 */
[----:B------:R-:W-:-:S03]  /*1c90*/  VIADD R15, R15, 0x1 ;  /* 0x000000010f0f7836 */ /* 0x000fc60000000000 */
[----:B------:R0:W-:Y:S02]  /*1ca0*/  STL.64 [R17], R18 ;  /* 0x0000001211007387 */ /* 0x0001e40000100a00 */
[----:B0-----:R-:W-:-:S04]  /*1cb0*/  IMAD.HI.U32 R18, R20, R16, RZ ;  /* 0x0000001014127227 */ /* 0x001fc800078e00ff */
[----:B------:R-:W-:-:S04]  /*1cc0*/  IMAD.HI.U32 R17, R21, R13, RZ ;  /* 0x0000000d15117227 */ /* 0x000fc800078e00ff */
[----:B------:R-:W-:Y:S02]  /*1cd0*/  IMAD.X R18, RZ, RZ, R18, P2 ;  /* 0x000000ffff127224 */ /* 0x000fe400010e0612 */
[----:B------:R-:W-:-:S03]  /*1ce0*/  IMAD.HI.U32 R19, R21, R16, RZ ;  /* 0x0000001015137227 */ /* 0x000fc600078e00ff */
[----:B------:R-:W-:Y:S01]  /*1cf0*/  IADD3.X R17, P0, PT, R17, R18, RZ, P0, !PT ;  /* 0x0000001211117210 */ /* 0x000fe2000071e4ff */
[----:B------:R-:W-:-:S04]  /*1d00*/  IMAD R20, R21, R16, RZ ;  /* 0x0000001015147224 */ /* 0x000fc800078e02ff */
[----:B------:R-:W-:Y:S01]  /*1d10*/  IMAD.X R19, RZ, RZ, R19, P0 ;  /* 0x000000ffff137224 */ /* 0x000fe200000e0613 */
[----:B------:R-:W-:Y:S02]  /*1d20*/  ISETP.NE.AND P0, PT, R12, -0xf, PT ;  /* 0xfffffff10c00780c */ /* 0x000fe40003f05270 */
[----:B------:R-:W-:-:S05]  /*1d30*/  IADD3.X R17, P1, PT, R20, R17, RZ, P1, !PT ;  /* 0x0000001114117210 */ /* 0x000fca0000f3e4ff */
[----:B------:R-:W-:Y:S02]  /*1d40*/  IMAD.X R19, RZ, RZ, R19, P1 ;  /* 0x000000ffff137224 */ /* 0x000fe400008e0613 */
[----:B------:R-:W-:-:S04]  /*1d50*/  IMAD.MOV.U32 R18, RZ, RZ, R17 ;  /* 0x000000ffff127224 */ /* 0x000fc800078e0011 */
[----:B------:R-:W-:Y:S05]  /*1d60*/  @P0 BRA `(.L_x_26) ;  /* 0xfffffffc00880947 */ /* 0x000fea000383ffff */
[----:B------:R-:W-:Y:S05]  /*1d70*/  BSYNC.RECONVERGENT B3 ;  /* 0x0000000000037941 */ /* 0x000fea0003800200 */
.L_x_25:
[----:B------:R-:W-:-:S07]  /*1d80*/  IMAD.MOV.U32 R0, RZ, RZ, R14 ;  /* 0x000000ffff007224 */ /* 0x000fce00078e000e */
.L_x_24:
[----:B------:R-:W-:Y:S05]  /*1d90*/  BSYNC.RECONVERGENT B2 ;  /* 0x0000000000027941 */ /* 0x000fea0003800200 */
.L_x_23:
[C---:B------:R-:W-:Y:S02]  /*1da0*/  LOP3.LUT R12, R33.reuse, 0x7ff, RZ, 0xc0, !PT ;  /* 0x000007ff210c7812 */ /* 0x040fe400078ec0ff */
[----:B------:R-:W-:-:S03]  /*1db0*/  LOP3.LUT P0, R33, R33, 0x3f, RZ, 0xc0, !PT ;  /* 0x0000003f21217812 */ /* 0x000fc6000780c0ff */
[----:B------:R-:W-:-:S05]  /*1dc0*/  VIADD R12, R12, 0xfffffc00 ;  /* 0xfffffc000c0c7836 */ /* 0x000fca0000000000 */
[----:B------:R-:W-:-:S05]  /*1dd0*/  SHF.R.U32.HI R13, RZ, 0x6, R12 ;  /* 0x00000006ff0d7819 */ /* 0x000fca000001160c */
[----:B------:R-:W-:-:S04]  /*1de0*/  IMAD.IADD R0, R13, 0x1, R0 ;  /* 0x000000010d007824 */ /* 0x000fc800078e0200 */
[----:B------:R-:W-:-:S05]  /*1df0*/  IMAD.U32 R21, R0, 0x8, R1 ;  /* 0x0000000800157824 */ /* 0x000fca00078e0001 */
[----:B------:R0:W-:Y:S04]  /*1e00*/  STL.64 [R21+-0x78], R18 ;  /* 0xffff881215007387 */ /* 0x0001e80000100a00 */
[----:B------:R-:W2:Y:S04]  /*1e10*/  @P0 LDL.64 R16, [R1+0x8] ;  /* 0x0000080001100983 */ /* 0x000ea80000100a00 */
[----:B------:R-:W0:Y:S04]  /*1e20*/  LDL.64 R14, [R1+0x10] ;  /* 0x00001000010e7983 */ /* 0x000e280000100a00 */
[----:B------:R-:W3:Y:S01]  /*1e30*/  LDL.64 R12, [R1+0x18] ;  /* 0x00001800010c7983 */ /* 0x000ee20000100a00 */
[----:B------:R-:W-:Y:S01]  /*1e40*/  @P0 LOP3.LUT R0, R33, 0x3f, RZ, 0x3c, !PT ;  /* 0x0000003f21000812 */ /* 0x000fe200078e3cff */
[----:B------:R-:W-:Y:S01]  /*1e50*/  BSSY.RECONVERGENT B2, `(.L_x_27) ;  /* 0x0000034000027945 */ /* 0x000fe20003800200 */
[----:B--2---:R-:W-:-:S02]  /*1e60*/  @P0 SHF.R.U64 R20, R16, 0x1, R17 ;  /* 0x0000000110140819 */ /* 0x004fc40000001211 */
[----:B------:R-:W-:Y:S02]  /*1e70*/  @P0 SHF.R.U32.HI R22, RZ, 0x1, R17 ;  /* 0x00000001ff160819 */ /* 0x000fe40000011611 */
[-C--:B0-----:R-:W-:Y:S02]  /*1e80*/  @P0 SHF.L.U32 R19, R14, R33.reuse, RZ ;  /* 0x000000210e130219 */ /* 0x081fe400000006ff */
[----:B------:R-:W-:Y:S02]  /*1e90*/  @P0 SHF.R.U64 R20, R20, R0, R22 ;  /* 0x0000000014140219 */ /* 0x000fe40000001216 */
[--C-:B------:R-:W-:Y:S02]  /*1ea0*/  @P0 SHF.R.U32.HI R16, RZ, 0x1, R15.reuse ;  /* 0x00000001ff100819 */ /* 0x100fe4000001160f */
[C-C-:B------:R-:W-:Y:S02]  /*1eb0*/  @P0 SHF.R.U64 R17, R14.reuse, 0x1, R15.reuse ;  /* 0x000000010e110819 */ /* 0x140fe4000000120f */
[----:B------:R-:W-:-:S02]  /*1ec0*/  @P0 SHF.L.U64.HI R18, R14, R33, R15 ;  /* 0x000000210e120219 */ /* 0x000fc4000001020f */
[----:B------:R-:W-:Y:S02]  /*1ed0*/  @P0 SHF.R.U32.HI R22, RZ, R0, R22 ;  /* 0x00000000ff160219 */ /* 0x000fe40000011616 */
[----:B------:R-:W-:Y:S02]  /*1ee0*/  @P0 LOP3.LUT R14, R19, R20, RZ, 0xfc, !PT ;  /* 0x00000014130e0212 */ /* 0x000fe400078efcff */
[-C--:B---3--:R-:W-:Y:S02]  /*1ef0*/  @P0 SHF.L.U32 R21, R12, R33.reuse, RZ ;  /* 0x000000210c150219 */ /* 0x088fe400000006ff */
[--C-:B------:R-:W-:Y:S02]  /*1f00*/  @P0 SHF.R.U64 R17, R17, R0, R16.reuse ;  /* 0x0000000011110219 */ /* 0x100fe40000001210 */
[----:B------:R-:W-:Y:S02]  /*1f10*/  @P0 LOP3.LUT R15, R18, R22, RZ, 0xfc, !PT ;  /* 0x00000016120f0212 */ /* 0x000fe400078efcff */
[----:B------:R-:W-:Y:S01]  /*1f20*/  @P0 SHF.R.U32.HI R0, RZ, R0, R16 ;  /* 0x00000000ff000219 */ /* 0x000fe20000011610 */
[----:B------:R-:W-:Y:S01]  /*1f30*/  IMAD.SHL.U32 R16, R14, 0x4, RZ ;  /* 0x000000040e107824 */ /* 0x000fe200078e00ff */
[----:B------:R-:W-:-:S02]  /*1f40*/  @P0 SHF.L.U64.HI R33, R12, R33, R13 ;  /* 0x000000210c210219 */ /* 0x000fc4000001020d */
[----:B------:R-:W-:Y:S02]  /*1f50*/  @P0 LOP3.LUT R12, R21, R17, RZ, 0xfc, !PT ;  /* 0x00000011150c0212 */ /* 0x000fe400078efcff */
[----:B------:R-:W-:Y:S02]  /*1f60*/  SHF.L.U64.HI R14, R14, 0x2, R15 ;  /* 0x000000020e0e7819 */ /* 0x000fe4000001020f */
[----:B------:R-:W-:Y:S02]  /*1f70*/  @P0 LOP3.LUT R13, R33, R0, RZ, 0xfc, !PT ;  /* 0x00000000210d0212 */ /* 0x000fe400078efcff */
[----:B------:R-:W-:Y:S02]  /*1f80*/  SHF.L.W.U32.HI R15, R15, 0x2, R12 ;  /* 0x000000020f0f7819 */ /* 0x000fe40000010e0c */
[----:B------:R-:W-:Y:S02]  /*1f90*/  IADD3 RZ, P0, PT, RZ, -R16, RZ ;  /* 0x80000010ffff7210 */ /* 0x000fe40007f1e0ff */
[----:B------:R-:W-:-:S02]  /*1fa0*/  LOP3.LUT R17, RZ, R14, RZ, 0x33, !PT ;  /* 0x0000000eff117212 */ /* 0x000fc400078e33ff */
[----:B------:R-:W-:Y:S02]  /*1fb0*/  SHF.L.W.U32.HI R18, R12, 0x2, R13 ;  /* 0x000000020c127819 */ /* 0x000fe40000010e0d */
[----:B------:R-:W-:Y:S02]  /*1fc0*/  LOP3.LUT R0, RZ, R15, RZ, 0x33, !PT ;  /* 0x0000000fff007212 */ /* 0x000fe400078e33ff */
[----:B------:R-:W-:Y:S02]  /*1fd0*/  IADD3.X R17, P0, PT, RZ, R17, RZ, P0, !PT ;  /* 0x00000011ff117210 */ /* 0x000fe4000071e4ff */
[----:B------:R-:W-:Y:S02]  /*1fe0*/  LOP3.LUT R19, RZ, R18, RZ, 0x33, !PT ;  /* 0x00000012ff137212 */ /* 0x000fe400078e33ff */
[----:B------:R-:W-:Y:S02]  /*1ff0*/  IADD3.X R12, P1, PT, RZ, R0, RZ, P0, !PT ;  /* 0x00000000ff0c7210 */ /* 0x000fe4000073e4ff */
[----:B------:R-:W-:-:S03]  /*2000*/  ISETP.GT.U32.AND P2, PT, R15, -0x1, PT ;  /* 0xffffffff0f00780c */ /* 0x000fc60003f44070 */
[----:B------:R-:W-:Y:S01]  /*2010*/  IMAD.X R19, RZ, RZ, R19, P1 ;  /* 0x000000ffff137224 */ /* 0x000fe200008e0613 */
[----:B------:R-:W-:-:S04]  /*2020*/  ISETP.GT.AND.EX P0, PT, R18, -0x1, PT, P2 ;  /* 0xffffffff1200780c */ /* 0x000fc80003f04320 */
[----:B------:R-:W-:Y:S02]  /*2030*/  SEL R0, R18, R19, P0 ;  /* 0x0000001312007207 */ /* 0x000fe40000000000 */
[----:B------:R-:W-:Y:S02]  /*2040*/  SEL R19, R15, R12, P0 ;  /* 0x0000000c0f137207 */ /* 0x000fe40000000000 */
[----:B------:R-:W-:Y:S02]  /*2050*/  ISETP.NE.U32.AND P1, PT, R0, RZ, PT ;  /* 0x000000ff0000720c */ /* 0x000fe40003f25070 */
[----:B------:R-:W-:Y:S02]  /*2060*/  SEL R17, R14, R17, P0 ;  /* 0x000000110e117207 */ /* 0x000fe40000000000 */
[----:B------:R-:W-:Y:S01]  /*2070*/  SEL R15, R19, R0, !P1 ;  /* 0x00000000130f7207 */ /* 0x000fe20004800000 */
[----:B------:R-:W-:-:S05]  /*2080*/  @!P0 IMAD.MOV R16, RZ, RZ, -R16 ;  /* 0x000000ffff108224 */ /* 0x000fca00078e0a10 */
[----:B------:R-:W0:Y:S02]  /*2090*/  FLO.U32 R15, R15 ;  /* 0x0000000f000f7300 */ /* 0x000e2400000e0000 */
[C---:B0-----:R-:W-:Y:S02]  /*20a0*/  IADD3 R20, PT, PT, -R15.reuse, 0x1f, RZ ;  /* 0x0000001f0f147810 */ /* 0x041fe40007ffe1ff */
[----:B------:R-:W-:-:S03]  /*20b0*/  IADD3 R12, PT, PT, -R15, 0x3f, RZ ;  /* 0x0000003f0f0c7810 */ /* 0x000fc60007ffe1ff */
[----:B------:R-:W-:-:S05]  /*20c0*/  @P1 IMAD.MOV R12, RZ, RZ, R20 ;  /* 0x000000ffff0c1224 */ /* 0x000fca00078e0214 */
[----:B------:R-:W-:-:S13]  /*20d0*/  ISETP.NE.AND P1, PT, R12, RZ, PT ;  /* 0x000000ff0c00720c */ /* 0x000fda0003f25270 */
[----:B------:R-:W-:Y:S05]  /*20e0*/  @!P1 BRA `(.L_x_28) ;  /* 0x0000000000289947 */ /* 0x000fea0003800000 */
[--C-:B------:R-:W-:Y:S02]  /*20f0*/  SHF.R.U64 R16, R16, 0x1, R17.reuse ;  /* 0x0000000110107819 */ /* 0x100fe40000001211 */
[C---:B------:R-:W-:Y:S02]  /*2100*/  LOP3.LUT R20, R12.reuse, 0x3f, RZ, 0xc0, !PT ;  /* 0x0000003f0c147812 */ /* 0x040fe400078ec0ff */
[----:B------:R-:W-:Y:S02]  /*2110*/  SHF.R.U32.HI R15, RZ, 0x1, R17 ;  /* 0x00000001ff0f7819 */ /* 0x000fe40000011611 */
[----:B------:R-:W-:Y:S02]  /*2120*/  LOP3.LUT R14, R12, 0x3f, RZ, 0xc, !PT ;  /* 0x0000003f0c0e7812 */ /* 0x000fe400078e0cff */
[----:B------:R-:W-:Y:S02]  /*2130*/  SHF.L.U64.HI R0, R19, R20, R0 ;  /* 0x0000001413007219 */ /* 0x000fe40000010200 */
[----:B------:R-:W-:-:S02]  /*2140*/  SHF.R.U64 R16, R16, R14, R15 ;  /* 0x0000000e10107219 */ /* 0x000fc4000000120f */
[----:B------:R-:W-:Y:S02]  /*2150*/  SHF.L.U32 R19, R19, R20, RZ ;  /* 0x0000001413137219 */ /* 0x000fe400000006ff */
[----:B------:R-:W-:Y:S02]  /*2160*/  SHF.R.U32.HI R15, RZ, R14, R15 ;  /* 0x0000000eff0f7219 */ /* 0x000fe4000001160f */
[----:B------:R-:W-:Y:S02]  /*2170*/  LOP3.LUT R19, R19, R16, RZ, 0xfc, !PT ;  /* 0x0000001013137212 */ /* 0x000fe400078efcff */
[----:B------:R-:W-:-:S07]  /*2180*/  LOP3.LUT R0, R0, R15, RZ, 0xfc, !PT ;  /* 0x0000000f00007212 */ /* 0x000fce00078efcff */
.L_x_28:
[----:B------:R-:W-:Y:S05]  /*2190*/  BSYNC.RECONVERGENT B2 ;  /* 0x0000000000027941 */ /* 0x000fea0003800200 */
.L_x_27:
[----:B------:R-:W-:-:S04]  /*21a0*/  IMAD.WIDE.U32 R14, R19, 0x2168c235, RZ ;  /* 0x2168c235130e7825 */ /* 0x000fc800078e00ff */
[----:B------:R-:W-:Y:S01]  /*21b0*/  IMAD.MOV.U32 R16, RZ, RZ, R15 ;  /* 0x000000ffff107224 */ /* 0x000fe200078e000f */
[----:B------:R-:W-:Y:S01]  /*21c0*/  IADD3 RZ, P1, PT, R14, R14, RZ ;  /* 0x0000000e0eff7210 */ /* 0x000fe20007f3e0ff */
[----:B------:R-:W-:Y:S02]  /*21d0*/  IMAD.MOV.U32 R17, RZ, RZ, RZ ;  /* 0x000000ffff117224 */ /* 0x000fe400078e00ff */
[----:B------:R-:W-:-:S04]  /*21e0*/  IMAD.HI.U32 R15, R0, -0x36f0255e, RZ ;  /* 0xc90fdaa2000f7827 */ /* 0x000fc800078e00ff */
[----:B------:R-:W-:-:S04]  /*21f0*/  IMAD.WIDE.U32 R16, R19, -0x36f0255e, R16 ;  /* 0xc90fdaa213107825 */ /* 0x000fc800078e0010 */
[C---:B------:R-:W-:Y:S02]  /*2200*/  IMAD R19, R0.reuse, -0x36f0255e, RZ ;  /* 0xc90fdaa200137824 */ /* 0x040fe400078e02ff */
[----:B------:R-:W-:-:S04]  /*2210*/  IMAD.WIDE.U32 R16, P2, R0, 0x2168c235, R16 ;  /* 0x2168c23500107825 */ /* 0x000fc80007840010 */
[----:B------:R-:W-:Y:S01]  /*2220*/  IMAD.X R15, RZ, RZ, R15, P2 ;  /* 0x000000ffff0f7224 */ /* 0x000fe200010e060f */
[----:B------:R-:W-:Y:S02]  /*2230*/  IADD3 R0, P2, PT, R19, R17, RZ ;  /* 0x0000001113007210 */ /* 0x000fe40007f5e0ff */
[----:B------:R-:W-:Y:S02]  /*2240*/  IADD3.X RZ, P1, PT, R16, R16, RZ, P1, !PT ;  /* 0x0000001010ff7210 */ /* 0x000fe40000f3e4ff */
[C---:B------:R-:W-:Y:S01]  /*2250*/  ISETP.GT.U32.AND P3, PT, R0.reuse, RZ, PT ;  /* 0x000000ff0000720c */ /* 0x040fe20003f64070 */
[----:B------:R-:W-:Y:S01]  /*2260*/  IMAD.X R15, RZ, RZ, R15, P2 ;  /* 0x000000ffff0f7224 */ /* 0x000fe200010e060f */
[----:B------:R-:W-:-:S04]  /*2270*/  IADD3.X R17, P2, PT, R0, R0, RZ, P1, !PT ;  /* 0x0000000000117210 */ /* 0x000fc80000f5e4ff */
[C---:B------:R-:W-:Y:S01]  /*2280*/  ISETP.GT.AND.EX P1, PT, R15.reuse, RZ, PT, P3 ;  /* 0x000000ff0f00720c */ /* 0x040fe20003f24330 */
[----:B------:R-:W-:-:S03]  /*2290*/  IMAD.X R14, R15, 0x1, R15, P2 ;  /* 0x000000010f0e7824 */ /* 0x000fc600010e060f */
[----:B------:R-:W-:Y:S02]  /*22a0*/  SEL R17, R17, R0, P1 ;  /* 0x0000000011117207 */ /* 0x000fe40000800000 */
[----:B------:R-:W-:Y:S02]  /*22b0*/  SEL R15, R14, R15, P1 ;  /* 0x0000000f0e0f7207 */ /* 0x000fe40000800000 */
[----:B------:R-:W-:Y:S02]  /*22c0*/  IADD3 R14, P2, PT, R17, 0x1, RZ ;  /* 0x00000001110e7810 */ /* 0x000fe40007f5e0ff */
[----:B------:R-:W-:Y:S02]  /*22d0*/  SEL R17, RZ, 0xffffffff, !P1 ;  /* 0xffffffffff117807 */ /* 0x000fe40004800000 */
[----:B------:R-:W-:Y:S01]  /*22e0*/  LOP3.LUT P1, R0, R32, 0x80000000, RZ, 0xc0, !PT ;  /* 0x8000000020007812 */ /* 0x000fe2000782c0ff */
[----:B------:R-:W-:Y:S02]  /*22f0*/  IMAD.X R15, RZ, RZ, R15, P2 ;  /* 0x000000ffff0f7224 */ /* 0x000fe400010e060f */
[----:B------:R-:W-:Y:S01]  /*2300*/  IMAD.IADD R16, R17, 0x1, -R12 ;  /* 0x0000000111107824 */ /* 0x000fe200078e0a0c */
[----:B------:R-:W-:-:S02]  /*2310*/  SHF.R.U32.HI R17, RZ, 0x1e, R13 ;  /* 0x0000001eff117819 */ /* 0x000fc4000001160d */
[----:B------:R-:W-:Y:S01]  /*2320*/  SHF.R.U64 R14, R14, 0xa, R15 ;  /* 0x0000000a0e0e7819 */ /* 0x000fe2000000120f */
[----:B------:R-:W-:Y:S01]  /*2330*/  IMAD.SHL.U32 R13, R16, 0x100000, RZ ;  /* 0x00100000100d7824 */ /* 0x000fe200078e00ff */
[----:B------:R-:W-:Y:S02]  /*2340*/  LEA.HI R18, R18, R17, RZ, 0x1 ;  /* 0x0000001112127211 */ /* 0x000fe400078f08ff */
[----:B------:R-:W-:Y:S02]  /*2350*/  IADD3 R14, P2, PT, R14, 0x1, RZ ;  /* 0x000000010e0e7810 */ /* 0x000fe40007f5e0ff */
[----:B------:R-:W-:Y:S01]  /*2360*/  @!P0 LOP3.LUT R0, R0, 0x80000000, RZ, 0x3c, !PT ;  /* 0x8000000000008812 */ /* 0x000fe200078e3cff */
[----:B------:R-:W-:Y:S01]  /*2370*/  @P1 IMAD.MOV R18, RZ, RZ, -R18 ;  /* 0x000000ffff121224 */ /* 0x000fe200078e0a12 */
[----:B------:R-:W-:-:S04]  /*2380*/  LEA.HI.X R15, R15, RZ, RZ, 0x16, P2 ;  /* 0x000000ff0f0f7211 */ /* 0x000fc800010fb4ff */
[--C-:B------:R-:W-:Y:S02]  /*2390*/  SHF.R.U64 R12, R14, 0x1, R15.reuse ;  /* 0x000000010e0c7819 */ /* 0x100fe4000000120f */
[----:B------:R-:W-:Y:S02]  /*23a0*/  SHF.R.U32.HI R14, RZ, 0x1, R15 ;  /* 0x00000001ff0e7819 */ /* 0x000fe4000001160f */
[----:B------:R-:W-:-:S04]  /*23b0*/  IADD3 R12, P2, P3, RZ, RZ, R12 ;  /* 0x000000ffff0c7210 */ /* 0x000fc80007b5e00c */
[----:B------:R-:W-:-:S04]  /*23c0*/  IADD3.X R13, PT, PT, R13, 0x3fe00000, R14, P2, P3 ;  /* 0x3fe000000d0d7810 */ /* 0x000fc800017e640e */
[----:B------:R-:W-:-:S07]  /*23d0*/  LOP3.LUT R13, R13, R0, RZ, 0xfc, !PT ;  /* 0x000000000d0d7212 */ /* 0x000fce00078efcff */
.L_x_22:
[----:B------:R-:W-:Y:S02]  /*23e0*/  IMAD.MOV.U32 R14, RZ, RZ, R23 ;  /* 0x000000ffff0e7224 */ /* 0x000fe400078e0017 */
[----:B------:R-:W-:Y:S02]  /*23f0*/  IMAD.MOV.U32 R15, RZ, RZ, 0x0 ;  /* 0x00000000ff0f7424 */ /* 0x000fe400078e00ff */
[----:B------:R-:W-:Y:S02]  /*2400*/  IMAD.MOV.U32 R0, RZ, RZ, R18 ;  /* 0x000000ffff007224 */ /* 0x000fe400078e0012 */
[----:B------:R-:W-:Y:S05]  /*2410*/  RET.REL.NODEC R14 `(_Z10FFT_KernelP10ComplexNumS0_i) ;  /* 0xffffffd80ef87950 */ /* 0x000fea0003c3ffff */
.L_x_29:
[----:B------:R-:W-:-:S00]  /*2420*/  BRA `(.L_x_29) ;  /* 0xfffffffc00fc7947 */ /* 0x000fc0000383ffff */
[----:B------:R-:W-:-:S00]  /*2430*/  NOP ;  /* 0x0000000000007918 */ /* 0x000fc00000000000 */
        /* <DEDUP_REMOVED lines=12> */
.L_x_31:


//--------------------- .nv.global.init           --------------------------
	.section	.nv.global.init,"aw",@progbits
	.align	16
.nv.global.init:
	.type		__cudart_sin_cos_coeffs,@object
	.size		__cudart_sin_cos_coeffs,(__cudart_i2opi_d - __cudart_sin_cos_coeffs)
__cudart_sin_cos_coeffs:
        /*0000*/ 	.byte	0x46, 0xd2, 0xb0, 0x2c, 0xf1, 0xe5, 0x5a, 0xbe, 0x92, 0xe3, 0xac, 0x69, 0xe3, 0x1d, 0xc7, 0x3e
        /*0010*/ 	.byte	0xa1, 0x62, 0xdb, 0x19, 0xa0, 0x01, 0x2a, 0xbf, 0x18, 0x08, 0x11, 0x11, 0x11, 0x11, 0x81, 0x3f
        /*0020*/ 	.byte	0x54, 0x55, 0x55, 0x55, 0x55, 0x55, 0xc5, 0xbf, 0x00, 0x00, 0x00, 0x00, 0x00, 0x00, 0x00, 0x00
        /*0030*/ 	.byte	0x00, 0x00, 0x00, 0x00, 0x00, 0x00, 0x00, 0x00, 0x64, 0x81, 0xfd, 0x20, 0x83, 0xff, 0xa8, 0xbd
        /*0040*/ 	.byte	0x28, 0x85, 0xef, 0xc1, 0xa7, 0xee, 0x21, 0x3e, 0xd9, 0xe6, 0x06, 0x8e, 0x4f, 0x7e, 0x92, 0xbe
        /*0050*/ 	.byte	0xe9, 0xbc, 0xdd, 0x19, 0xa0, 0x01, 0xfa, 0x3e, 0x47, 0x5d, 0xc1, 0x16, 0x6c, 0xc1, 0x56, 0xbf
        /*0060*/ 	.byte	0x51, 0x55, 0x55, 0x55, 0x55, 0x55, 0xa5, 0x3f, 0x00, 0x00, 0x00, 0x00, 0x00, 0x00, 0xe0, 0xbf
        /*0070*/ 	.byte	0x00, 0x00, 0x00, 0x00, 0x00, 0x00, 0xf0, 0x3f, 0x00, 0x00, 0x00, 0x00, 0x00, 0x00, 0x00, 0x00
	.type		__cudart_i2opi_d,@object
	.size		__cudart_i2opi_d,(.L_0 - __cudart_i2opi_d)
__cudart_i2opi_d:
        /* <DEDUP_REMOVED lines=9> */
.L_0:


//--------------------- .nv.shared.reserved.0     --------------------------
	.section	.nv.shared.reserved.0,"aw",@nobits
	.weak		__nv_reservedSMEM_offset_0_alias
	.size		__nv_reservedSMEM_offset_0_alias, 0, 64
	.other		__nv_reservedSMEM_offset_0_alias,@"STO_CUDA_RESERVED_SHARED STV_DEFAULT"
__nv_reservedSMEM_offset_0_alias:
	.zero		0
	.zero		64


//--------------------- .nv.constant0._Z10FFT_KernelP10ComplexNumS0_i --------------------------
	.section	.nv.constant0._Z10FFT_KernelP10ComplexNumS0_i,"a",@progbits
	.sectionflags	@""
	.align	4
.nv.constant0._Z10FFT_KernelP10ComplexNumS0_i:
	.zero		916


//--------------------- SYMBOLS --------------------------

	.type		.nv.reservedSmem.offset0,@object
	.size		.nv.reservedSmem.offset0,0x4
